	.target	sm_90a

	.elftype	@"ET_EXEC"


//--------------------- .note.nv.tkinfo           --------------------------
	.section	.note.nv.tkinfo,"",@"SHT_NOTE"
	.sectionflags	@"SHF_NOTE_NV_TKINFO"
	.tkinfo
        /*0018*/ 	.word	0x00000002
        /*0030*/ 	.string	""
        /*0030*/ 	.string	"ptxas"
        /*0030*/ 	.string	"Cuda compilation tools, release 13.0, V13.0.88"
        /*0030*/ 	.string	"Build cuda_13.0.r13.0/compiler.36424714_0"
        /*0030*/ 	.string	"-arch sm_90a -m 64 "



//--------------------- .note.nv.cuinfo           --------------------------
	.section	.note.nv.cuinfo,"",@"SHT_NOTE"
	.sectionflags	@"SHF_NOTE_NV_CUINFO"
        /*0018*/ 	.short	0x0002
        /*001a*/ 	.short	0x005a
        /*001c*/ 	.short	0x0082
	.zero		2


//--------------------- .nv.info                  --------------------------
	.section	.nv.info,"",@"SHT_CUDA_INFO"
	.align	4


	//----- nvinfo : EIATTR_REGCOUNT
	.align		4
        /*0000*/ 	.byte	0x04, 0x2f
        /*0002*/ 	.short	(.L_15 - .L_14)
	.align		4
.L_14:
        /*0004*/ 	.word	index@(_ZN7cutlass13device_kernelINS_4fmha6kernel28FmhaKernelTmaWarpSpecializedINS1_10collective30FmhaMainloopTmaWarpSpecializedINS_10bfloat16_tEffN4cute5tupleIJNS7_1CILi128EEESA_NS9_ILi16EEEEEENS8_IJiNS9_ILi1EEENS8_IJiiEEEEEESF_SF_NS4_12CausalFusionEJEEENS4_15FmhaFwdEpilogueIS6_fNS8_IJNS9_ILi64EEESB_SA_EEEEENS2_23IndividualTileSchedulerEJEEEEEvNT_6ParamsE)
        /*0008*/ 	.word	0x000000a8


	//----- nvinfo : EIATTR_FRAME_SIZE
	.align		4
.L_15:
        /*000c*/ 	.byte	0x04, 0x11
        /*000e*/ 	.short	(.L_17 - .L_16)
	.align		4
.L_16:
        /*0010*/ 	.word	index@($__internal_0_$__cuda_sm20_rcp_rn_f32_slowpath)
        /*0014*/ 	.word	0x00000000


	//----- nvinfo : EIATTR_FRAME_SIZE
	.align		4
.L_17:
        /*0018*/ 	.byte	0x04, 0x11
        /*001a*/ 	.short	(.L_19 - .L_18)
	.align		4
.L_18:
        /*001c*/ 	.word	index@(_ZN7cutlass13device_kernelINS_4fmha6kernel28FmhaKernelTmaWarpSpecializedINS1_10collective30FmhaMainloopTmaWarpSpecializedINS_10bfloat16_tEffN4cute5tupleIJNS7_1CILi128EEESA_NS9_ILi16EEEEEENS8_IJiNS9_ILi1EEENS8_IJiiEEEEEESF_SF_NS4_12CausalFusionEJEEENS4_15FmhaFwdEpilogueIS6_fNS8_IJNS9_ILi64EEESB_SA_EEEEENS2_23IndividualTileSchedulerEJEEEEEvNT_6ParamsE)
        /*0020*/ 	.word	0x00000000


	//----- nvinfo : EIATTR_MIN_STACK_SIZE
	.align		4
.L_19:
        /*0024*/ 	.byte	0x04, 0x12
        /*0026*/ 	.short	(.L_21 - .L_20)
	.align		4
.L_20:
        /*0028*/ 	.word	index@(_ZN7cutlass13device_kernelINS_4fmha6kernel28FmhaKernelTmaWarpSpecializedINS1_10collective30FmhaMainloopTmaWarpSpecializedINS_10bfloat16_tEffN4cute5tupleIJNS7_1CILi128EEESA_NS9_ILi16EEEEEENS8_IJiNS9_ILi1EEENS8_IJiiEEEEEESF_SF_NS4_12CausalFusionEJEEENS4_15FmhaFwdEpilogueIS6_fNS8_IJNS9_ILi64EEESB_SA_EEEEENS2_23IndividualTileSchedulerEJEEEEEvNT_6ParamsE)
        /*002c*/ 	.word	0x00000000
.L_21:


//--------------------- .nv.compat                --------------------------
	.section	.nv.compat,"",@"SHT_CUDA_COMPAT_INFO"
	.align	4
        /*0000*/ 	.byte	0x02, 0x09, 0x01, 0x00, 0x02, 0x02, 0x04, 0x00, 0x02, 0x05, 0x05, 0x00, 0x03, 0x07, 0x01, 0x01
        /*0010*/ 	.byte	0x02, 0x03, 0x01, 0x00, 0x02, 0x06, 0x01, 0x00, 0x04, 0x0b, 0x08, 0x00, 0x00, 0x00, 0x00, 0x00
        /*0020*/ 	.byte	0x00, 0x00, 0x00, 0x00


//--------------------- .nv.info._ZN7cutlass13device_kernelINS_4fmha6kernel28FmhaKernelTmaWarpSpecializedINS1_10collective30FmhaMainloopTmaWarpSpecializedINS_10bfloat16_tEffN4cute5tupleIJNS7_1CILi128EEESA_NS9_ILi16EEEEEENS8_IJiNS9_ILi1EEENS8_IJiiEEEEEESF_SF_NS4_12CausalFusionEJEEENS4_15FmhaFwdEpilogueIS6_fNS8_IJNS9_ILi64EEESB_SA_EEEEENS2_23IndividualTileSchedulerEJEEEEEvNT_6ParamsE --------------------------
	.section	.nv.info._ZN7cutlass13device_kernelINS_4fmha6kernel28FmhaKernelTmaWarpSpecializedINS1_10collective30FmhaMainloopTmaWarpSpecializedINS_10bfloat16_tEffN4cute5tupleIJNS7_1CILi128EEESA_NS9_ILi16EEEEEENS8_IJiNS9_ILi1EEENS8_IJiiEEEEEESF_SF_NS4_12CausalFusionEJEEENS4_15FmhaFwdEpilogueIS6_fNS8_IJNS9_ILi64EEESB_SA_EEEEENS2_23IndividualTileSchedulerEJEEEEEvNT_6ParamsE,"",@"SHT_CUDA_INFO"
	.sectionflags	@""
	.align	4


	//----- nvinfo : EIATTR_CUDA_API_VERSION
	.align		4
        /*0000*/ 	.byte	0x04, 0x37
        /*0002*/ 	.short	(.L_23 - .L_22)
.L_22:
        /*0004*/ 	.word	0x00000082


	//----- nvinfo : EIATTR_KPARAM_INFO
	.align		4
.L_23:
        /*0008*/ 	.byte	0x04, 0x17
        /*000a*/ 	.short	(.L_25 - .L_24)
.L_24:
        /*000c*/ 	.word	0x00000000
        /*0010*/ 	.short	0x0000
        /*0012*/ 	.short	0x0070
        /*0014*/ 	.byte	0x00, 0xf0, 0x01, 0x20


	//----- nvinfo : EIATTR_SPARSE_MMA_MASK
	.align		4
.L_25:
        /*0018*/ 	.byte	0x03, 0x50
        /*001a*/ 	.short	0x0000


	//----- nvinfo : EIATTR_MAXREG_COUNT
	.align		4
        /*001c*/ 	.byte	0x03, 0x1b
        /*001e*/ 	.short	0x00a8


	//----- nvinfo : EIATTR_NUM_BARRIERS
	.align		4
        /*0020*/ 	.byte	0x02, 0x4c
        /*0022*/ 	.byte	0x02
	.zero		1


	//----- nvinfo : EIATTR_EXTERNS
	.align		4
        /*0024*/ 	.byte	0x04, 0x0f
        /*0026*/ 	.short	(.L_27 - .L_26)


	//   ....[0]....
	.align		4
.L_26:
        /*0028*/ 	.word	index@(__assertfail)


	//----- nvinfo : EIATTR_MERCURY_ISA_VERSION
	.align		4
.L_27:
        /*002c*/ 	.byte	0x03, 0x5f
        /*002e*/ 	.short	0x0101


	//----- nvinfo : EIATTR_INT_WARP_WIDE_INSTR_OFFSETS
	.align		4
        /*0030*/ 	.byte	0x04, 0x31
        /*0032*/ 	.short	(.L_29 - .L_28)


	//   ....[0]....
.L_28:
        /*0034*/ 	.word	0x000006f0


	//   ....[1]....
        /*0038*/ 	.word	0x00000700


	//   ....[2]....
        /*003c*/ 	.word	0x00000710


	//   ....[3]....
        /*0040*/ 	.word	0x00000720


	//   ....[4]....
        /*0044*/ 	.word	0x00000790


	//----- nvinfo : EIATTR_COOP_GROUP_MASK_REGIDS
	.align		4
.L_29:
        /*0048*/ 	.byte	0x04, 0x29
        /*004a*/ 	.short	(.L_31 - .L_30)


	//   ....[0]....
.L_30:
        /*004c*/ 	.word	0xffffffff


	//   ....[1]....
        /*0050*/ 	.word	0xffffffff


	//   ....[2]....
        /*0054*/ 	.word	0xffffffff


	//   ....[3]....
        /*0058*/ 	.word	0xffffffff


	//   ....[4]....
        /*005c*/ 	.word	0xffffffff


	//   ....[5]....
        /*0060*/ 	.word	0xffffffff


	//   ....[6]....
        /*0064*/ 	.word	0xffffffff


	//   ....[7]....
        /*0068*/ 	.word	0xffffffff


	//   ....[8]....
        /*006c*/ 	.word	0xffffffff


	//   ....[9]....
        /*0070*/ 	.word	0xffffffff


	//   ....[10]....
        /*0074*/ 	.word	0xffffffff


	//   ....[11]....
        /*0078*/ 	.word	0xffffffff


	//   ....[12]....
        /*007c*/ 	.word	0xffffffff


	//   ....[13]....
        /*0080*/ 	.word	0xffffffff


	//   ....[14]....
        /*0084*/ 	.word	0xffffffff


	//   ....[15]....
        /*0088*/ 	.word	0xffffffff


	//   ....[16]....
        /*008c*/ 	.word	0xffffffff


	//   ....[17]....
        /*0090*/ 	.word	0xffffffff


	//   ....[18]....
        /*0094*/ 	.word	0xffffffff


	//   ....[19]....
        /*0098*/ 	.word	0xffffffff


	//   ....[20]....
        /*009c*/ 	.word	0xffffffff


	//   ....[21]....
        /*00a0*/ 	.word	0xffffffff


	//----- nvinfo : EIATTR_COOP_GROUP_INSTR_OFFSETS
	.align		4
.L_31:
        /*00a4*/ 	.byte	0x04, 0x28
        /*00a6*/ 	.short	(.L_33 - .L_32)


	//   ....[0]....
.L_32:
        /*00a8*/ 	.word	0x00000050


	//   ....[1]....
        /*00ac*/ 	.word	0x00000080


	//   ....[2]....
        /*00b0*/ 	.word	0x000001b0


	//   ....[3]....
        /*00b4*/ 	.word	0x00000370


	//   ....[4]....
        /*00b8*/ 	.word	0x00000530


	//   ....[5]....
        /*00bc*/ 	.word	0x00000690


	//   ....[6]....
        /*00c0*/ 	.word	0x00001a50


	//   ....[7]....
        /*00c4*/ 	.word	0x00001af0


	//   ....[8]....
        /*00c8*/ 	.word	0x00002350


	//   ....[9]....
        /*00cc*/ 	.word	0x00002470


	//   ....[10]....
        /*00d0*/ 	.word	0x00003fd0


	//   ....[11]....
        /*00d4*/ 	.word	0x00004000


	//   ....[12]....
        /*00d8*/ 	.word	0x00004800


	//   ....[13]....
        /*00dc*/ 	.word	0x00004920


	//   ....[14]....
        /*00e0*/ 	.word	0x00006cb0


	//   ....[15]....
        /*00e4*/ 	.word	0x00006db0


	//   ....[16]....
        /*00e8*/ 	.word	0x00007a30


	//   ....[17]....
        /*00ec*/ 	.word	0x00007b70


	//   ....[18]....
        /*00f0*/ 	.word	0x00009400


	//   ....[19]....
        /*00f4*/ 	.word	0x00009440


	//   ....[20]....
        /*00f8*/ 	.word	0x00009480


	//   ....[21]....
        /*00fc*/ 	.word	0x00009490


	//----- nvinfo : EIATTR_REG_RECONFIG
	.align		4
.L_33:
        /*0100*/ 	.byte	0x01, 0x54
	.zero		2


	//----- nvinfo : EIATTR_SYSCALL_OFFSETS
	.align		4
        /*0104*/ 	.byte	0x04, 0x46
        /*0106*/ 	.short	(.L_35 - .L_34)


	//   ....[0]....
.L_34:
        /*0108*/ 	.word	0x00009cf0


	//   ....[1]....
        /*010c*/ 	.word	0x00009e50


	//----- nvinfo : EIATTR_MBARRIER_INSTR_OFFSETS
	.align		4
.L_35:
        /*0110*/ 	.byte	0x04, 0x39
        /*0112*/ 	.short	(.L_37 - .L_36)


	//   ....[0]....
.L_36:
        /*0114*/ 	.word	0x00000320
        /*0118*/ 	.word	0x000000ff
        /*011c*/ 	.word	0x00006050
        /*0120*/ 	.short	0x0100
        /*0122*/ 	.byte	0x0b
	.zero		1


	//   ....[1]....
        /*0124*/ 	.word	0x00000330
        /*0128*/ 	.word	0x000000ff
        /*012c*/ 	.word	0x00006060
        /*0130*/ 	.short	0x0100
        /*0132*/ 	.byte	0x0b
	.zero		1


	//   ....[2]....
        /*0134*/ 	.word	0x00000340
        /*0138*/ 	.word	0x000000ff
        /*013c*/ 	.word	0x00006058
        /*0140*/ 	.short	0x0100
        /*0142*/ 	.byte	0x0b
	.zero		1


	//   ....[3]....
        /*0144*/ 	.word	0x00000350
        /*0148*/ 	.word	0x000000ff
        /*014c*/ 	.word	0x00006068
        /*0150*/ 	.short	0x0100
        /*0152*/ 	.byte	0x0b
	.zero		1


	//   ....[4]....
        /*0154*/ 	.word	0x00000480
        /*0158*/ 	.word	0x000000ff
        /*015c*/ 	.word	0x00006000
        /*0160*/ 	.short	0x0100
        /*0162*/ 	.byte	0x0b
	.zero		1


	//   ....[5]....
        /*0164*/ 	.word	0x00000490
        /*0168*/ 	.word	0x000000ff
        /*016c*/ 	.word	0x00006028
        /*0170*/ 	.short	0x0100
        /*0172*/ 	.byte	0x0b
	.zero		1


	//   ....[6]....
        /*0174*/ 	.word	0x000004a0
        /*0178*/ 	.word	0x000000ff
        /*017c*/ 	.word	0x00006008
        /*0180*/ 	.short	0x0100
        /*0182*/ 	.byte	0x0b
	.zero		1


	//   ....[7]....
        /*0184*/ 	.word	0x000004b0
        /*0188*/ 	.word	0x000000ff
        /*018c*/ 	.word	0x00006030
        /*0190*/ 	.short	0x0100
        /*0192*/ 	.byte	0x0b
	.zero		1


	//   ....[8]....
        /*0194*/ 	.word	0x000004c0
        /*0198*/ 	.word	0x000000ff
        /*019c*/ 	.word	0x00006010
        /*01a0*/ 	.short	0x0100
        /*01a2*/ 	.byte	0x0b
	.zero		1


	//   ....[9]....
        /*01a4*/ 	.word	0x000004d0
        /*01a8*/ 	.word	0x000000ff
        /*01ac*/ 	.word	0x00006038
        /*01b0*/ 	.short	0x0100
        /*01b2*/ 	.byte	0x0b
	.zero		1


	//   ....[10]....
        /*01b4*/ 	.word	0x000004e0
        /*01b8*/ 	.word	0x000000ff
        /*01bc*/ 	.word	0x00006018
        /*01c0*/ 	.short	0x0100
        /*01c2*/ 	.byte	0x0b
	.zero		1


	//   ....[11]....
        /*01c4*/ 	.word	0x000004f0
        /*01c8*/ 	.word	0x000000ff
        /*01cc*/ 	.word	0x00006040
        /*01d0*/ 	.short	0x0100
        /*01d2*/ 	.byte	0x0b
	.zero		1


	//   ....[12]....
        /*01d4*/ 	.word	0x00000500
        /*01d8*/ 	.word	0x000000ff
        /*01dc*/ 	.word	0x00006020
        /*01e0*/ 	.short	0x0100
        /*01e2*/ 	.byte	0x0b
	.zero		1


	//   ....[13]....
        /*01e4*/ 	.word	0x00000510
        /*01e8*/ 	.word	0x000000ff
        /*01ec*/ 	.word	0x00006048
        /*01f0*/ 	.short	0x0100
        /*01f2*/ 	.byte	0x0b
	.zero		1


	//   ....[14]....
        /*01f4*/ 	.word	0x00000640
        /*01f8*/ 	.word	0x000000ff
        /*01fc*/ 	.word	0x00006070
        /*0200*/ 	.short	0x0100
        /*0202*/ 	.byte	0x0b
	.zero		1


	//   ....[15]....
        /*0204*/ 	.word	0x00000650
        /*0208*/ 	.word	0x000000ff
        /*020c*/ 	.word	0x00006080
        /*0210*/ 	.short	0x0100
        /*0212*/ 	.byte	0x0b
	.zero		1


	//   ....[16]....
        /*0214*/ 	.word	0x00000660
        /*0218*/ 	.word	0x000000ff
        /*021c*/ 	.word	0x00006078
        /*0220*/ 	.short	0x0100
        /*0222*/ 	.byte	0x0b
	.zero		1


	//   ....[17]....
        /*0224*/ 	.word	0x00000670
        /*0228*/ 	.word	0x000000ff
        /*022c*/ 	.word	0x00006088
        /*0230*/ 	.short	0x0100
        /*0232*/ 	.byte	0x0b
	.zero		1


	//   ....[18]....
        /*0234*/ 	.word	0x000007b0
        /*0238*/ 	.word	0x000000ff
        /*023c*/ 	.word	0x00006090
        /*0240*/ 	.short	0x0100
        /*0242*/ 	.byte	0x08
	.zero		1


	//   ....[19]....
        /*0244*/ 	.word	0x000007c0
        /*0248*/ 	.word	0x000000ff
        /*024c*/ 	.word	0x00006098
        /*0250*/ 	.short	0x0100
        /*0252*/ 	.byte	0x08
	.zero		1


	//   ....[20]....
        /*0254*/ 	.word	0x000007d0
        /*0258*/ 	.word	0x000000ff
        /*025c*/ 	.word	0x000060a0
        /*0260*/ 	.short	0x0100
        /*0262*/ 	.byte	0x08
	.zero		1


	//   ....[21]....
        /*0264*/ 	.word	0x000007e0
        /*0268*/ 	.word	0x000000ff
        /*026c*/ 	.word	0x000060a8
        /*0270*/ 	.short	0x0100
        /*0272*/ 	.byte	0x08
	.zero		1


	//   ....[22]....
        /*0274*/ 	.word	0x000008e0
        /*0278*/ 	.word	0x000000ff
        /*027c*/ 	.word	0x000060c0
        /*0280*/ 	.short	0x0100
        /*0282*/ 	.byte	0x0b
	.zero		1


	//   ....[23]....
        /*0284*/ 	.word	0x000008f0
        /*0288*/ 	.word	0x000000ff
        /*028c*/ 	.word	0x000060c8
        /*0290*/ 	.short	0x0100
        /*0292*/ 	.byte	0x0b
	.zero		1


	//   ....[24]....
        /*0294*/ 	.word	0x00000e90
        /*0298*/ 	.word	0x000000ff
        /*029c*/ 	.word	0x00006050
        /*02a0*/ 	.short	0x010a
        /*02a2*/ 	.byte	0x06
	.zero		1


	//   ....[25]....
        /*02a4*/ 	.word	0x00000f20
        /*02a8*/ 	.word	0x000000ff
        /*02ac*/ 	.word	0x00006000
        /*02b0*/ 	.short	0x010a
        /*02b2*/ 	.byte	0x26
	.zero		1


	//   ....[26]....
        /*02b4*/ 	.word	0x00000f70
        /*02b8*/ 	.word	0x000000ff
        /*02bc*/ 	.word	0xfffffff8
        /*02c0*/ 	.short	0x010a
        /*02c2*/ 	.byte	0x10
	.zero		1


	//   ....[27]....
        /*02c4*/ 	.word	0x000035d0
        /*02c8*/ 	.word	0x0000001e
        /*02cc*/ 	.word	0x00000000
        /*02d0*/ 	.short	0x0101
        /*02d2*/ 	.byte	0x09
	.zero		1


	//   ....[28]....
        /*02d4*/ 	.word	0x00003810
        /*02d8*/ 	.word	0x000000ff
        /*02dc*/ 	.word	0x00006008
        /*02e0*/ 	.short	0x010a
        /*02e2*/ 	.byte	0x26
	.zero		1


	//   ....[29]....
        /*02e4*/ 	.word	0x00003b50
        /*02e8*/ 	.word	0x000000ff
        /*02ec*/ 	.word	0x00000000
        /*02f0*/ 	.short	0x0101
        /*02f2*/ 	.byte	0x06
	.zero		1


	//   ....[30]....
        /*02f4*/ 	.word	0x00003ca0
        /*02f8*/ 	.word	0x000000ff
        /*02fc*/ 	.word	0x00006000
        /*0300*/ 	.short	0x010a
        /*0302*/ 	.byte	0x06
	.zero		1


	//   ....[31]....
        /*0304*/ 	.word	0x00005b80
        /*0308*/ 	.word	0x000000ff
        /*030c*/ 	.word	0x00006000
        /*0310*/ 	.short	0x010a
        /*0312*/ 	.byte	0x06
	.zero		1


	//   ....[32]....
        /*0314*/ 	.word	0x00005df0
        /*0318*/ 	.word	0x000000ff
        /*031c*/ 	.word	0x00006000
        /*0320*/ 	.short	0x010a
        /*0322*/ 	.byte	0x06
	.zero		1


	//   ....[33]....
        /*0324*/ 	.word	0x00006150
        /*0328*/ 	.word	0x000000ff
        /*032c*/ 	.word	0x00000000
        /*0330*/ 	.short	0x0101
        /*0332*/ 	.byte	0x06
	.zero		1


	//   ....[34]....
        /*0334*/ 	.word	0x00006200
        /*0338*/ 	.word	0x000000ff
        /*033c*/ 	.word	0x00000000
        /*0340*/ 	.short	0x0101
        /*0342*/ 	.byte	0x06
	.zero		1


	//   ....[35]....
        /*0344*/ 	.word	0x000063a0
        /*0348*/ 	.word	0x000000ff
        /*034c*/ 	.word	0x00006000
        /*0350*/ 	.short	0x010a
        /*0352*/ 	.byte	0x06
	.zero		1


	//   ....[36]....
        /*0354*/ 	.word	0x00008cd0
        /*0358*/ 	.word	0x000000ff
        /*035c*/ 	.word	0x00006000
        /*0360*/ 	.short	0x010a
        /*0362*/ 	.byte	0x06
	.zero		1


	//   ....[37]....
        /*0364*/ 	.word	0x00008ee0
        /*0368*/ 	.word	0x000000ff
        /*036c*/ 	.word	0x00006000
        /*0370*/ 	.short	0x010a
        /*0372*/ 	.byte	0x06
	.zero		1


	//   ....[38]....
        /*0374*/ 	.word	0x00009240
        /*0378*/ 	.word	0x000000ff
        /*037c*/ 	.word	0x00000000
        /*0380*/ 	.short	0x0101
        /*0382*/ 	.byte	0x06
	.zero		1


	//   ....[39]....
        /*0384*/ 	.word	0x000092f0
        /*0388*/ 	.word	0x000000ff
        /*038c*/ 	.word	0x00000000
        /*0390*/ 	.short	0x0101
        /*0392*/ 	.byte	0x06
	.zero		1


	//   ....[40]....
        /*0394*/ 	.word	0x000098d0
        /*0398*/ 	.word	0x000000ff
        /*039c*/ 	.word	0x00000008
        /*03a0*/ 	.short	0x010a
        /*03a2*/ 	.byte	0x10
	.zero		1


	//   ....[41]....
        /*03a4*/ 	.word	0x0000a240
        /*03a8*/ 	.word	0x00000000
        /*03ac*/ 	.word	0x00006090
        /*03b0*/ 	.short	0x0101
        /*03b2*/ 	.byte	0x26
	.zero		1


	//   ....[42]....
        /*03b4*/ 	.word	0x0000a410
        /*03b8*/ 	.word	0x00000004
        /*03bc*/ 	.word	0x00006060
        /*03c0*/ 	.short	0x010a
        /*03c2*/ 	.byte	0x3f
	.zero		1


	//   ....[43]....
        /*03c4*/ 	.word	0x0000a660
        /*03c8*/ 	.word	0x00000005
        /*03cc*/ 	.word	0x00006028
        /*03d0*/ 	.short	0x010a
        /*03d2*/ 	.byte	0x3f
	.zero		1


	//   ....[44]....
        /*03d4*/ 	.word	0x0000a8a0
        /*03d8*/ 	.word	0x00000004
        /*03dc*/ 	.word	0x00006060
        /*03e0*/ 	.short	0x010a
        /*03e2*/ 	.byte	0x3f
	.zero		1


	//   ....[45]....
        /*03e4*/ 	.word	0x0000ab10
        /*03e8*/ 	.word	0x00000003
        /*03ec*/ 	.word	0x00006028
        /*03f0*/ 	.short	0x010a
        /*03f2*/ 	.byte	0x3f
	.zero		1


	//   ....[46]....
        /*03f4*/ 	.word	0x0000ae20
        /*03f8*/ 	.word	0x00000007
        /*03fc*/ 	.word	0x00006028
        /*0400*/ 	.short	0x010a
        /*0402*/ 	.byte	0x3f
	.zero		1


	//   ....[47]....
        /*0404*/ 	.word	0x0000b090
        /*0408*/ 	.word	0x00000004
        /*040c*/ 	.word	0x00006028
        /*0410*/ 	.short	0x010a
        /*0412*/ 	.byte	0x3f
	.zero		1


	//   ....[48]....
        /*0414*/ 	.word	0x0000b2f0
        /*0418*/ 	.word	0x00000003
        /*041c*/ 	.word	0x00006050
        /*0420*/ 	.short	0x010a
        /*0422*/ 	.byte	0x3f
	.zero		1


	//   ....[49]....
        /*0424*/ 	.word	0x0000b350
        /*0428*/ 	.word	0x00000002
        /*042c*/ 	.word	0x00006000
        /*0430*/ 	.short	0x010a
        /*0432*/ 	.byte	0x3f
	.zero		1


	//   ....[50]....
        /*0434*/ 	.word	0x0000b3b0
        /*0438*/ 	.word	0x00000003
        /*043c*/ 	.word	0xfffffff8
        /*0440*/ 	.short	0x010a
        /*0442*/ 	.byte	0x3f
	.zero		1


	//   ....[51]....
        /*0444*/ 	.word	0x0000b410
        /*0448*/ 	.word	0x0000000a
        /*044c*/ 	.word	0x00006008
        /*0450*/ 	.short	0x010a
        /*0452*/ 	.byte	0x3f
	.zero		1


	//   ....[52]....
        /*0454*/ 	.word	0x0000b470
        /*0458*/ 	.word	0x00000006
        /*045c*/ 	.word	0x00006000
        /*0460*/ 	.short	0x010a
        /*0462*/ 	.byte	0x3f
	.zero		1


	//   ....[53]....
        /*0464*/ 	.word	0x0000b4d0
        /*0468*/ 	.word	0x0000000a
        /*046c*/ 	.word	0x00006000
        /*0470*/ 	.short	0x010a
        /*0472*/ 	.byte	0x3f
	.zero		1


	//   ....[54]....
        /*0474*/ 	.word	0x0000b530
        /*0478*/ 	.word	0x00000006
        /*047c*/ 	.word	0x00006000
        /*0480*/ 	.short	0x010a
        /*0482*/ 	.byte	0x3f
	.zero		1


	//   ....[55]....
        /*0484*/ 	.word	0x0000b590
        /*0488*/ 	.word	0x0000000d
        /*048c*/ 	.word	0x00006000
        /*0490*/ 	.short	0x010a
        /*0492*/ 	.byte	0x3f
	.zero		1


	//   ....[56]....
        /*0494*/ 	.word	0x0000b5f0
        /*0498*/ 	.word	0x00000003
        /*049c*/ 	.word	0x00000008
        /*04a0*/ 	.short	0x010a
        /*04a2*/ 	.byte	0x3f
	.zero		1


	//   ....[57]....
        /*04a4*/ 	.word	0x0000b640
        /*04a8*/ 	.word	0x00000004
        /*04ac*/ 	.word	0x00006060
        /*04b0*/ 	.short	0x010a
        /*04b2*/ 	.byte	0x3f
	.zero		1


	//   ....[58]....
        /*04b4*/ 	.word	0x0000b690
        /*04b8*/ 	.word	0x00000005
        /*04bc*/ 	.word	0x00006028
        /*04c0*/ 	.short	0x010a
        /*04c2*/ 	.byte	0x3f
	.zero		1


	//   ....[59]....
        /*04c4*/ 	.word	0x0000b6e0
        /*04c8*/ 	.word	0x00000004
        /*04cc*/ 	.word	0x00006060
        /*04d0*/ 	.short	0x010a
        /*04d2*/ 	.byte	0x3f
	.zero		1


	//   ....[60]....
        /*04d4*/ 	.word	0x0000b730
        /*04d8*/ 	.word	0x00000003
        /*04dc*/ 	.word	0x00006028
        /*04e0*/ 	.short	0x010a
        /*04e2*/ 	.byte	0x3f
	.zero		1


	//   ....[61]....
        /*04e4*/ 	.word	0x0000b780
        /*04e8*/ 	.word	0x00000007
        /*04ec*/ 	.word	0x00006028
        /*04f0*/ 	.short	0x010a
        /*04f2*/ 	.byte	0x3f
	.zero		1


	//   ....[62]....
        /*04f4*/ 	.word	0x0000b7d0
        /*04f8*/ 	.word	0x00000004
        /*04fc*/ 	.word	0x00006028
        /*0500*/ 	.short	0x010a
        /*0502*/ 	.byte	0x3f
	.zero		1


	//----- nvinfo : EIATTR_NUM_MBARRIERS
	.align		4
.L_37:
        /*0504*/ 	.byte	0x03, 0x38
        /*0506*/ 	.short	0x0018


	//----- nvinfo : EIATTR_EXIT_INSTR_OFFSETS
	.align		4
        /*0508*/ 	.byte	0x04, 0x1c
        /*050a*/ 	.short	(.L_39 - .L_38)


	//   ....[0]....
.L_38:
        /*050c*/ 	.word	0x00000990


	//   ....[1]....
        /*0510*/ 	.word	0x0000a250


	//   ....[2]....
        /*0514*/ 	.word	0x0000a290


	//   ....[3]....
        /*0518*/ 	.word	0x0000ad20


	//   ....[4]....
        /*051c*/ 	.word	0x0000b2d0


	//----- nvinfo : EIATTR_MAX_THREADS
	.align		4
.L_39:
        /*0520*/ 	.byte	0x04, 0x05
        /*0522*/ 	.short	(.L_41 - .L_40)
.L_40:
        /*0524*/ 	.word	0x00000180
        /*0528*/ 	.word	0x00000001
        /*052c*/ 	.word	0x00000001


	//----- nvinfo : EIATTR_CRS_STACK_SIZE
	.align		4
.L_41:
        /*0530*/ 	.byte	0x04, 0x1e
        /*0532*/ 	.short	(.L_43 - .L_42)
.L_42:
        /*0534*/ 	.word	0x00000000


	//----- nvinfo : EIATTR_CBANK_PARAM_SIZE
	.align		4
.L_43:
        /*0538*/ 	.byte	0x03, 0x19
        /*053a*/ 	.short	0x0870


	//----- nvinfo : EIATTR_PARAM_CBANK
	.align		4
        /*053c*/ 	.byte	0x04, 0x0a
        /*053e*/ 	.short	(.L_45 - .L_44)
	.align		4
.L_44:
        /*0540*/ 	.word	index@(.nv.constant0._ZN7cutlass13device_kernelINS_4fmha6kernel28FmhaKernelTmaWarpSpecializedINS1_10collective30FmhaMainloopTmaWarpSpecializedINS_10bfloat16_tEffN4cute5tupleIJNS7_1CILi128EEESA_NS9_ILi16EEEEEENS8_IJiNS9_ILi1EEENS8_IJiiEEEEEESF_SF_NS4_12CausalFusionEJEEENS4_15FmhaFwdEpilogueIS6_fNS8_IJNS9_ILi64EEESB_SA_EEEEENS2_23IndividualTileSchedulerEJEEEEEvNT_6ParamsE)
        /*0544*/ 	.short	0x0210
        /*0546*/ 	.short	0x0870


	//----- nvinfo : EIATTR_SW_WAR
	.align		4
.L_45:
        /*0548*/ 	.byte	0x04, 0x36
        /*054a*/ 	.short	(.L_47 - .L_46)
.L_46:
        /*054c*/ 	.word	0x00000008
.L_47:


//--------------------- .nv.callgraph             --------------------------
	.section	.nv.callgraph,"",@"SHT_CUDA_CALLGRAPH"
	.align	4
	.sectionentsize	8
	.align		4
        /*0000*/ 	.word	0x00000000
	.align		4
        /*0004*/ 	.word	0xffffffff
	.align		4
        /*0008*/ 	.word	index@(_ZN7cutlass13device_kernelINS_4fmha6kernel28FmhaKernelTmaWarpSpecializedINS1_10collective30FmhaMainloopTmaWarpSpecializedINS_10bfloat16_tEffN4cute5tupleIJNS7_1CILi128EEESA_NS9_ILi16EEEEEENS8_IJiNS9_ILi1EEENS8_IJiiEEEEEESF_SF_NS4_12CausalFusionEJEEENS4_15FmhaFwdEpilogueIS6_fNS8_IJNS9_ILi64EEESB_SA_EEEEENS2_23IndividualTileSchedulerEJEEEEEvNT_6ParamsE)
	.align		4
        /*000c*/ 	.word	index@(__assertfail)
	.align		4
        /*0010*/ 	.word	0x00000000
	.align		4
        /*0014*/ 	.word	0xfffffffe
	.align		4
        /*0018*/ 	.word	0x00000000
	.align		4
        /*001c*/ 	.word	0xfffffffd
	.align		4
        /*0020*/ 	.word	0x00000000
	.align		4
        /*0024*/ 	.word	0xfffffffc


//--------------------- .nv.constant4             --------------------------
	.section	.nv.constant4,"a",@progbits
	.align	8
	.align		8
.nv.constant4:
        /*0000*/ 	.dword	__assertfail
	.align		8
        /*0008*/ 	.dword	__unnamed_1
	.align		8
        /*0010*/ 	.dword	_ZN39_INTERNAL_174d92fd_4_k_cu_bcac54b1_28854cuda3std3__45__cpo5beginE
	.align		8
        /*0018*/ 	.dword	_ZN39_INTERNAL_174d92fd_4_k_cu_bcac54b1_28854cuda3std3__45__cpo3endE
	.align		8
        /*0020*/ 	.dword	_ZN39_INTERNAL_174d92fd_4_k_cu_bcac54b1_28854cuda3std3__45__cpo6cbeginE
	.align		8
        /*0028*/ 	.dword	_ZN39_INTERNAL_174d92fd_4_k_cu_bcac54b1_28854cuda3std3__45__cpo4cendE
	.align		8
        /*0030*/ 	.dword	_ZN39_INTERNAL_174d92fd_4_k_cu_bcac54b1_28854cuda3std3__441_GLOBAL__N__174d92fd_4_k_cu_bcac54b1_28856ignoreE
	.align		8
        /*0038*/ 	.dword	_ZN39_INTERNAL_174d92fd_4_k_cu_bcac54b1_28854cuda3std3__419piecewise_constructE
	.align		8
        /*0040*/ 	.dword	_ZN39_INTERNAL_174d92fd_4_k_cu_bcac54b1_28854cuda3std3__48in_placeE
	.align		8
        /*0048*/ 	.dword	_ZN39_INTERNAL_174d92fd_4_k_cu_bcac54b1_28854cuda3std6ranges3__45__cpo4swapE
	.align		8
        /*0050*/ 	.dword	_ZN39_INTERNAL_174d92fd_4_k_cu_bcac54b1_28854cuda3std6ranges3__45__cpo9iter_moveE
	.align		8
        /*0058*/ 	.dword	_ZN39_INTERNAL_174d92fd_4_k_cu_bcac54b1_28854cute7productE
	.align		8
        /*0060*/ 	.dword	_ZN39_INTERNAL_174d92fd_4_k_cu_bcac54b1_28854cute1_E
	.align		8
        /*0068*/ 	.dword	$str$24
	.align		8
        /*0070*/ 	.dword	$str$25


//--------------------- .text._ZN7cutlass13device_kernelINS_4fmha6kernel28FmhaKernelTmaWarpSpecializedINS1_10collective30FmhaMainloopTmaWarpSpecializedINS_10bfloat16_tEffN4cute5tupleIJNS7_1CILi128EEESA_NS9_ILi16EEEEEENS8_IJiNS9_ILi1EEENS8_IJiiEEEEEESF_SF_NS4_12CausalFusionEJEEENS4_15FmhaFwdEpilogueIS6_fNS8_IJNS9_ILi64EEESB_SA_EEEEENS2_23IndividualTileSchedulerEJEEEEEvNT_6ParamsE --------------------------
	.section	.text._ZN7cutlass13device_kernelINS_4fmha6kernel28FmhaKernelTmaWarpSpecializedINS1_10collective30FmhaMainloopTmaWarpSpecializedINS_10bfloat16_tEffN4cute5tupleIJNS7_1CILi128EEESA_NS9_ILi16EEEEEENS8_IJiNS9_ILi1EEENS8_IJiiEEEEEESF_SF_NS4_12CausalFusionEJEEENS4_15FmhaFwdEpilogueIS6_fNS8_IJNS9_ILi64EEESB_SA_EEEEENS2_23IndividualTileSchedulerEJEEEEEvNT_6ParamsE,"ax",@progbits
	.align	128
.text._ZN7cutlass13device_kernelINS_4fmha6kernel28FmhaKernelTmaWarpSpecializedINS1_10collective30FmhaMainloopTmaWarpSpecializedINS_10bfloat16_tEffN4cute5tupleIJNS7_1CILi128EEESA_NS9_ILi16EEEEEENS8_IJiNS9_ILi1EEENS8_IJiiEEEEEESF_SF_NS4_12CausalFusionEJEEENS4_15FmhaFwdEpilogueIS6_fNS8_IJNS9_ILi64EEESB_SA_EEEEENS2_23IndividualTileSchedulerEJEEEEEvNT_6ParamsE:
        .type           _ZN7cutlass13device_kernelINS_4fmha6kernel28FmhaKernelTmaWarpSpecializedINS1_10collective30FmhaMainloopTmaWarpSpecializedINS_10bfloat16_tEffN4cute5tupleIJNS7_1CILi128EEESA_NS9_ILi16EEEEEENS8_IJiNS9_ILi1EEENS8_IJiiEEEEEESF_SF_NS4_12CausalFusionEJEEENS4_15FmhaFwdEpilogueIS6_fNS8_IJNS9_ILi64EEESB_SA_EEEEENS2_23IndividualTileSchedulerEJEEEEEvNT_6ParamsE,@function
        .size           _ZN7cutlass13device_kernelINS_4fmha6kernel28FmhaKernelTmaWarpSpecializedINS1_10collective30FmhaMainloopTmaWarpSpecializedINS_10bfloat16_tEffN4cute5tupleIJNS7_1CILi128EEESA_NS9_ILi16EEEEEENS8_IJiNS9_ILi1EEENS8_IJiiEEEEEESF_SF_NS4_12CausalFusionEJEEENS4_15FmhaFwdEpilogueIS6_fNS8_IJNS9_ILi64EEESB_SA_EEEEENS2_23IndividualTileSchedulerEJEEEEEvNT_6ParamsE,(.L_x_117 - _ZN7cutlass13device_kernelINS_4fmha6kernel28FmhaKernelTmaWarpSpecializedINS1_10collective30FmhaMainloopTmaWarpSpecializedINS_10bfloat16_tEffN4cute5tupleIJNS7_1CILi128EEESA_NS9_ILi16EEEEEENS8_IJiNS9_ILi1EEENS8_IJiiEEEEEESF_SF_NS4_12CausalFusionEJEEENS4_15FmhaFwdEpilogueIS6_fNS8_IJNS9_ILi64EEESB_SA_EEEEENS2_23IndividualTileSchedulerEJEEEEEvNT_6ParamsE)
        .other          _ZN7cutlass13device_kernelINS_4fmha6kernel28FmhaKernelTmaWarpSpecializedINS1_10collective30FmhaMainloopTmaWarpSpecializedINS_10bfloat16_tEffN4cute5tupleIJNS7_1CILi128EEESA_NS9_ILi16EEEEEENS8_IJiNS9_ILi1EEENS8_IJiiEEEEEESF_SF_NS4_12CausalFusionEJEEENS4_15FmhaFwdEpilogueIS6_fNS8_IJNS9_ILi64EEESB_SA_EEEEENS2_23IndividualTileSchedulerEJEEEEEvNT_6ParamsE,@"STO_CUDA_ENTRY STV_DEFAULT"
_ZN7cutlass13device_kernelINS_4fmha6kernel28FmhaKernelTmaWarpSpecializedINS1_10collective30FmhaMainloopTmaWarpSpecializedINS_10bfloat16_tEffN4cute5tupleIJNS7_1CILi128EEESA_NS9_ILi16EEEEEENS8_IJiNS9_ILi1EEENS8_IJiiEEEEEESF_SF_NS4_12CausalFusionEJEEENS4_15FmhaFwdEpilogueIS6_fNS8_IJNS9_ILi64EEESB_SA_EEEEENS2_23IndividualTileSchedulerEJEEEEEvNT_6ParamsE:
[----:B------:R-:W1:Y:S01]  /*0000*/  LDC R1, c[0x0][0x28] ;  /* 0x00000a00ff017b82 */ /* 0x000e620000000800 */
[----:B------:R-:W2:Y:S01]  /*0010*/  S2R R0, SR_TID.X ;  /* 0x0000000000007919 */ /* 0x000ea20000002100 */
[----:B------:R-:W-:Y:S01]  /*0020*/  ELECT P1, URZ, PT ;  /* 0x00000000003f782f */ /* 0x000fe20003820000 */
[----:B------:R-:W-:Y:S01]  /*0030*/  BSSY B0, `(.L_x_0) ;  /* 0x0000017000007945 */ /* 0x000fe20003800000 */
[----:B--2---:R-:W-:-:S05]  /*0040*/  SHF.R.U32.HI R2, RZ, 0x5, R0 ;  /* 0x00000005ff027819 */ /* 0x004fca0000011600 */
[----:B------:R-:W2:Y:S02]  /*0050*/  SHFL.IDX PT, R3, R2, RZ, 0x1f ;  /* 0x00001fff02037589 */ /* 0x000ea400000e0000 */
[----:B--2---:R-:W-:Y:S02]  /*0060*/  R2UR UR4, R3 ;  /* 0x00000000030472ca */ /* 0x004fe400000e0000 */
[----:B------:R-:W-:-:S06]  /*0070*/  SHF.R.U32.HI R3, RZ, 0x7, R0 ;  /* 0x00000007ff037819 */ /* 0x000fcc0000011600 */
[----:B------:R-:W2:Y:S05]  /*0080*/  SHFL.IDX PT, R3, R3, RZ, 0x1f ;  /* 0x00001fff03037589 */ /* 0x000eaa00000e0000 */
[----:B------:R-:W-:Y:S02]  /*0090*/  USHF.R.S32.HI UR5, URZ, 0x1f, UR4 ;  /* 0x0000001f3f057899 */ /* 0x000fe40008011404 */
[----:B------:R-:W-:Y:S02]  /*00a0*/  ISETP.NE.OR P0, PT, RZ, UR4, !P1 ;  /* 0x00000004ff007c0c */ /* 0x000fe4000cf05670 */
[----:B------:R-:W-:-:S04]  /*00b0*/  ULEA.HI UR5, UR5, UR4, URZ, 0x2 ;  /* 0x0000000405057291 */ /* 0x000fc8000f8f103f */
[----:B------:R-:W-:-:S04]  /*00c0*/  ULOP3.LUT UR5, UR5, 0xfffffffc, URZ, 0xc0, !UPT ;  /* 0xfffffffc05057892 */ /* 0x000fc8000f8ec03f */
[----:B------:R-:W-:-:S03]  /*00d0*/  UIADD3 UR10, UR4, -UR5, URZ ;  /* 0x80000005040a7290 */ /* 0x000fc6000fffe03f */
[----:B-1----:R-:W-:Y:S09]  /*00e0*/  @P0 BRA `(.L_x_1) ;  /* 0x00000000002c0947 */ /* 0x002ff20003800000 */
[----:B------:R-:W-:Y:S02]  /*00f0*/  ULDC.64 UR4, c[0x0][0x198] ;  /* 0x0000660000047ab9 */ /* 0x000fe40000000a00 */
[----:B------:R-:W-:Y:S02]  /*0100*/  UIADD3 UR6, UP0, UR4, 0xf0, URZ ;  /* 0x000000f004067890 */ /* 0x000fe4000ff1e03f */
[----:B------:R-:W-:Y:S02]  /*0110*/  UIADD3 UR8, UP1, UR4, 0x1f0, URZ ;  /* 0x000001f004087890 */ /* 0x000fe4000ff3e03f */
[----:B------:R-:W-:Y:S02]  /*0120*/  UIADD3 UR4, UP2, UR4, 0x2f0, URZ ;  /* 0x000002f004047890 */ /* 0x000fe4000ff5e03f */
[----:B------:R-:W-:Y:S02]  /*0130*/  UIADD3.X UR7, URZ, UR5, URZ, UP0, !UPT ;  /* 0x000000053f077290 */ /* 0x000fe400087fe43f */
[----:B------:R-:W-:-:S02]  /*0140*/  UIADD3.X UR9, URZ, UR5, URZ, UP1, !UPT ;  /* 0x000000053f097290 */ /* 0x000fc40008ffe43f */
[----:B------:R-:W-:-:S05]  /*0150*/  UIADD3.X UR5, URZ, UR5, URZ, UP2, !UPT ;  /* 0x000000053f057290 */ /* 0x000fca00097fe43f */
[----:B------:R1:W-:Y:S02]  /*0160*/  UTMACCTL.PF [UR6] ;  /* 0x00000000060079b9 */ /* 0x0003e40008040000 */
[----:B------:R1:W-:Y:S02]  /*0170*/  UTMACCTL.PF [UR8] ;  /* 0x00000000080079b9 */ /* 0x0003e40008040000 */
[----:B------:R1:W-:Y:S02]  /*0180*/  UTMACCTL.PF [UR4] ;  /* 0x00000000040079b9 */ /* 0x0003e40008040000 */
[----:B-1----:R-:W-:Y:S01]  /*0190*/  NOP ;  /* 0x0000000000007918 */ /* 0x002fe20000000000 */
.L_x_1:
[----:B------:R-:W-:Y:S05]  /*01a0*/  BSYNC B0 ;  /* 0x0000000000007941 */ /* 0x000fea0003800000 */
.L_x_0:
[----:B------:R-:W1:Y:S01]  /*01b0*/  SHFL.IDX PT, R4, R2, RZ, 0x1f ;  /* 0x00001fff02047589 */ /* 0x000e6200000e0000 */
[----:B--2---:R-:W-:Y:S01]  /*01c0*/  R2UR UR36, R3 ;  /* 0x00000000032472ca */ /* 0x004fe200000e0000 */
[----:B------:R-:W-:-:S12]  /*01d0*/  UISETP.NE.AND UP0, UPT, UR10, 0x1, UPT ;  /* 0x000000010a00788c */ /* 0x000fd8000bf05270 */
[----:B------:R-:W-:Y:S02]  /*01e0*/  UIADD3 UR7, UR36, -0x1, URZ ;  /* 0xffffffff24077890 */ /* 0x000fe4000fffe03f */
[----:B------:R-:W-:Y:S02]  /*01f0*/  UISETP.EQ.AND UP2, UPT, UR36, URZ, !UP0 ;  /* 0x0000003f2400728c */ /* 0x000fe4000c742270 */
[----:B------:R-:W-:Y:S02]  /*0200*/  UISETP.GE.U32.AND UP1, UPT, UR7, 0x4, UPT ;  /* 0x000000040700788c */ /* 0x000fe4000bf26070 */
[----:B------:R-:W-:Y:S01]  /*0210*/  USEL UR6, URZ, 0x1, !UP2 ;  /* 0x000000013f067887 */ /* 0x000fe2000d000000 */
[----:B-1----:R-:W-:-:S03]  /*0220*/  ISETP.NE.AND P0, PT, R4, RZ, PT ;  /* 0x000000ff0400720c */ /* 0x002fc60003f05270 */
[----:B------:R-:W-:-:S10]  /*0230*/  USEL UR6, UR6, 0x2, UP1 ;  /* 0x0000000206067887 */ /* 0x000fd40008800000 */
[----:B------:R-:W-:Y:S05]  /*0240*/  @P0 BRA `(.L_x_2) ;  /* 0x0000000000480947 */ /* 0x000fea0003800000 */
[----:B------:R-:W1:Y:S01]  /*0250*/  S2UR UR11, SR_CgaCtaId ;  /* 0x00000000000b79c3 */ /* 0x000e620000008800 */
[----:B------:R-:W-:Y:S01]  /*0260*/  UMOV UR4, 0x400 ;  /* 0x0000040000047882 */ /* 0x000fe20000000000 */
[----:B------:R-:W-:Y:S01]  /*0270*/  UMOV UR5, 0x1 ;  /* 0x0000000100057882 */ /* 0x000fe20000000000 */
[----:B------:R-:W-:Y:S01]  /*0280*/  UMOV UR8, 0x80 ;  /* 0x0000008000087882 */ /* 0x000fe20000000000 */
[----:B------:R-:W-:Y:S01]  /*0290*/  ELECT P0, URZ, PT ;  /* 0x00000000003f782f */ /* 0x000fe20003800000 */
[----:B------:R-:W-:-:S04]  /*02a0*/  UIADD3 UR8, -UR8, 0x100000, URZ ;  /* 0x0010000008087890 */ /* 0x000fc8000fffe13f */
[----:B------:R-:W-:Y:S02]  /*02b0*/  USHF.L.U32 UR9, UR8, 0xb, URZ ;  /* 0x0000000b08097899 */ /* 0x000fe4000800063f */
[----:B------:R-:W-:Y:S02]  /*02c0*/  USHF.L.U32 UR8, UR8, 0x1, URZ ;  /* 0x0000000108087899 */ /* 0x000fe4000800063f */
[----:B-1----:R-:W-:Y:S02]  /*02d0*/  ULEA UR11, UR11, UR4, 0x18 ;  /* 0x000000040b0b7291 */ /* 0x002fe4000f8ec03f */
[----:B------:R-:W-:-:S04]  /*02e0*/  UIADD3 UR4, -UR5, 0x100000, URZ ;  /* 0x0010000005047890 */ /* 0x000fc8000fffe13f */
[----:B------:R-:W-:Y:S02]  /*02f0*/  USHF.L.U32 UR5, UR4, 0xb, URZ ;  /* 0x0000000b04057899 */ /* 0x000fe4000800063f */
[----:B------:R-:W-:Y:S01]  /*0300*/  USHF.L.U32 UR4, UR4, 0x1, URZ ;  /* 0x0000000104047899 */ /* 0x000fe2000800063f */
[----:B------:R-:W1:Y:S11]  /*0310*/  FENCE.VIEW.ASYNC.S ;  /* 0x00000000000073c6 */ /* 0x000e760000000000 */
[----:B-1----:R1:W2:Y:S01]  /*0320*/  SYNCS.EXCH.64 URZ, [UR11+0x6050], UR4 ;  /* 0x006050040b3f75b2 */ /* 0x0022a20008000100 */
[----:B------:R1:W3:Y:S01]  /*0330*/  SYNCS.EXCH.64 URZ, [UR11+0x6060], UR8 ;  /* 0x006060080b3f75b2 */ /* 0x0002e20008000100 */
[----:B------:R1:W4:Y:S01]  /*0340*/  SYNCS.EXCH.64 URZ, [UR11+0x6058], UR4 ;  /* 0x006058040b3f75b2 */ /* 0x0003220008000100 */
[----:B------:R1:W1:Y:S01]  /*0350*/  SYNCS.EXCH.64 URZ, [UR11+0x6068], UR8 ;  /* 0x006068080b3f75b2 */ /* 0x0002620008000100 */
[----:B------:R-:W-:Y:S01]  /*0360*/  NOP ;  /* 0x0000000000007918 */ /* 0x000fe20000000000 */
.L_x_2:
[----:B------:R-:W5:Y:S01]  /*0370*/  SHFL.IDX PT, R3, R2, RZ, 0x1f ;  /* 0x00001fff02037589 */ /* 0x000f6200000e0000 */
[----:B------:R-:W-:Y:S01]  /*0380*/  NOP ;  /* 0x0000000000007918 */ /* 0x000fe20000000000 */
[----:B-----5:R-:W-:-:S13]  /*0390*/  ISETP.NE.AND P0, PT, R3, RZ, PT ;  /* 0x000000ff0300720c */ /* 0x020fda0003f05270 */
[----:B------:R-:W-:Y:S05]  /*03a0*/  @P0 BRA `(.L_x_3) ;  /* 0x0000000000600947 */ /* 0x000fea0003800000 */
[----:B-1----:R-:W1:Y:S01]  /*03b0*/  S2UR UR5, SR_CgaCtaId ;  /* 0x00000000000579c3 */ /* 0x002e620000008800 */
[----:B------:R-:W-:Y:S01]  /*03c0*/  UMOV UR4, 0x400 ;  /* 0x0000040000047882 */ /* 0x000fe20000000000 */
[----:B------:R-:W-:Y:S01]  /*03d0*/  UMOV UR8, 0x1 ;  /* 0x0000000100087882 */ /* 0x000fe20000000000 */
[----:B------:R-:W-:Y:S01]  /*03e0*/  UMOV UR12, 0x100 ;  /* 0x00000100000c7882 */ /* 0x000fe20000000000 */
[----:B------:R-:W-:-:S04]  /*03f0*/  UIADD3 UR8, -UR8, 0x100000, URZ ;  /* 0x0010000008087890 */ /* 0x000fc8000fffe13f */
[----:B------:R-:W-:Y:S02]  /*0400*/  USHF.L.U32 UR9, UR8, 0xb, URZ ;  /* 0x0000000b08097899 */ /* 0x000fe4000800063f */
[----:B------:R-:W-:Y:S01]  /*0410*/  USHF.L.U32 UR8, UR8, 0x1, URZ ;  /* 0x0000000108087899 */ /* 0x000fe2000800063f */
[----:B------:R-:W-:Y:S01]  /*0420*/  ELECT P0, URZ, PT ;  /* 0x00000000003f782f */ /* 0x000fe20003800000 */
[----:B-1----:R-:W-:Y:S02]  /*0430*/  ULEA UR11, UR5, UR4, 0x18 ;  /* 0x00000004050b7291 */ /* 0x002fe4000f8ec03f */
[----:B------:R-:W-:-:S04]  /*0440*/  UIADD3 UR4, -UR12, 0x100000, URZ ;  /* 0x001000000c047890 */ /* 0x000fc8000fffe13f */
[----:B------:R-:W-:Y:S02]  /*0450*/  USHF.L.U32 UR5, UR4, 0xb, URZ ;  /* 0x0000000b04057899 */ /* 0x000fe4000800063f */
[----:B------:R-:W-:Y:S01]  /*0460*/  USHF.L.U32 UR4, UR4, 0x1, URZ ;  /* 0x0000000104047899 */ /* 0x000fe2000800063f */
[----:B------:R-:W1:Y:S03]  /*0470*/  FENCE.VIEW.ASYNC.S ;  /* 0x00000000000073c6 */ /* 0x000e660000000000 */
[----:B-1----:R1:W1:Y:S08]  /*0480*/  SYNCS.EXCH.64 URZ, [UR11+0x6000], UR8 ;  /* 0x006000080b3f75b2 */ /* 0x0022700008000100 */
[----:B------:R1:W1:Y:S01]  /*0490*/  SYNCS.EXCH.64 URZ, [UR11+0x6028], UR4 ;  /* 0x006028040b3f75b2 */ /* 0x0002620008000100 */
        /* <DEDUP_REMOVED lines=8> */
[----:B------:R-:W-:Y:S01]  /*0520*/  NOP ;  /* 0x0000000000007918 */ /* 0x000fe20000000000 */
.L_x_3:
        /* <DEDUP_REMOVED lines=21> */
[----:B------:R-:W-:Y:S01]  /*0680*/  NOP ;  /* 0x0000000000007918 */ /* 0x000fe20000000000 */
.L_x_4:
[----:B------:R-:W5:Y:S01]  /*0690*/  SHFL.IDX PT, R3, R2, RZ, 0x1f ;  /* 0x00001fff02037589 */ /* 0x000f6200000e0000 */
[----:B------:R-:W-:Y:S01]  /*06a0*/  ELECT P0, URZ, PT ;  /* 0x00000000003f782f */ /* 0x000fe20003800000 */
[----:B------:R-:W-:Y:S01]  /*06b0*/  NOP ;  /* 0x0000000000007918 */ /* 0x000fe20000000000 */
[----:B-1----:R-:W-:Y:S02]  /*06c0*/  UMOV UR4, 0x80 ;  /* 0x0000008000047882 */ /* 0x002fe40000000000 */
[C---:B-----5:R-:W-:Y:S02]  /*06d0*/  ISETP.NE.OR P0, PT, R3.reuse, RZ, !P0 ;  /* 0x000000ff0300720c */ /* 0x060fe40004705670 */
[----:B------:R-:W-:-:S11]  /*06e0*/  ISETP.NE.AND P2, PT, R3, RZ, PT ;  /* 0x000000ff0300720c */ /* 0x000fd60003f45270 */
[----:B------:R-:W-:Y:S01]  /*06f0*/  VOTEU.ALL UP2, P0 ;  /* 0x00000000003f7886 */ /* 0x000fe20000040000 */
[----:B------:R-:W-:Y:S01]  /*0700*/  VOTEU.ALL UP3, P0 ;  /* 0x00000000003f7886 */ /* 0x000fe20000060000 */
[----:B------:R-:W-:Y:S01]  /*0710*/  VOTEU.ALL UP4, P0 ;  /* 0x00000000003f7886 */ /* 0x000fe20000080000 */
[----:B------:R-:W-:Y:S02]  /*0720*/  VOTEU.ALL UP5, P0 ;  /* 0x00000000003f7886 */ /* 0x000fe400000a0000 */
[----:B------:R-:W1:Y:S01]  /*0730*/  @!UP2 S2UR UR9, SR_CgaCtaId ;  /* 0x000000000009a9c3 */ /* 0x000e620000008800 */
[----:B------:R-:W-:Y:S01]  /*0740*/  @!UP2 UMOV UR8, 0x400 ;  /* 0x000004000008a882 */ /* 0x000fe20000000000 */
[----:B------:R-:W-:-:S04]  /*0750*/  @!UP2 UIADD3 UR4, -UR4, 0x100000, URZ ;  /* 0x001000000404a890 */ /* 0x000fc8000fffe13f */
[----:B------:R-:W-:Y:S02]  /*0760*/  @!UP2 USHF.L.U32 UR5, UR4, 0xb, URZ ;  /* 0x0000000b0405a899 */ /* 0x000fe4000800063f */
[----:B------:R-:W-:Y:S02]  /*0770*/  @!UP2 USHF.L.U32 UR4, UR4, 0x1, URZ ;  /* 0x000000010404a899 */ /* 0x000fe4000800063f */
[----:B-1----:R-:W-:Y:S01]  /*0780*/  @!UP2 ULEA UR8, UR9, UR8, 0x18 ;  /* 0x000000080908a291 */ /* 0x002fe2000f8ec03f */
[----:B------:R-:W-:Y:S01]  /*0790*/  VOTEU.ALL UP2, P0 ;  /* 0x00000000003f7886 */ /* 0x000fe20000040000 */
[----:B------:R-:W1:Y:S10]  /*07a0*/  FENCE.VIEW.ASYNC.S ;  /* 0x00000000000073c6 */ /* 0x000e740000000000 */
[----:B-1----:R1:W1:Y:S01]  /*07b0*/  @!UP2 SYNCS.EXCH.64 URZ, [UR8+0x6090], UR4 ;  /* 0x00609004083fa5b2 */ /* 0x0022620008000100 */
[----:B------:R1:W1:Y:S01]  /*07c0*/  @!UP3 SYNCS.EXCH.64 URZ, [UR8+0x6098], UR4 ;  /* 0x00609804083fb5b2 */ /* 0x0002620008000100 */
[----:B------:R1:W1:Y:S01]  /*07d0*/  @!UP4 SYNCS.EXCH.64 URZ, [UR8+0x60a0], UR4 ;  /* 0x0060a004083fc5b2 */ /* 0x0002620008000100 */
[----:B------:R1:W1:Y:S01]  /*07e0*/  @!UP5 SYNCS.EXCH.64 URZ, [UR8+0x60a8], UR4 ;  /* 0x0060a804083fd5b2 */ /* 0x0002620008000100 */
[----:B------:R-:W-:Y:S01]  /*07f0*/  NOP ;  /* 0x0000000000007918 */ /* 0x000fe20000000000 */
[----:B------:R-:W-:Y:S05]  /*0800*/  @P2 BRA `(.L_x_5) ;  /* 0x0000000000402947 */ /* 0x000fea0003800000 */
[----:B-1----:R-:W1:Y:S01]  /*0810*/  S2UR UR5, SR_CgaCtaId ;  /* 0x00000000000579c3 */ /* 0x002e620000008800 */
[----:B------:R-:W-:Y:S01]  /*0820*/  UMOV UR4, 0x400 ;  /* 0x0000040000047882 */ /* 0x000fe20000000000 */
[----:B------:R-:W-:Y:S01]  /*0830*/  UMOV UR8, 0x20 ;  /* 0x0000002000087882 */ /* 0x000fe20000000000 */
[----:B------:R-:W-:Y:S01]  /*0840*/  UMOV UR9, 0x80 ;  /* 0x0000008000097882 */ /* 0x000fe20000000000 */
[----:B------:R-:W-:Y:S01]  /*0850*/  ELECT P0, URZ, PT ;  /* 0x00000000003f782f */ /* 0x000fe20003800000 */
[----:B-1----:R-:W-:Y:S02]  /*0860*/  ULEA UR11, UR5, UR4, 0x18 ;  /* 0x00000004050b7291 */ /* 0x002fe4000f8ec03f */
[----:B------:R-:W-:-:S04]  /*0870*/  UIADD3 UR4, -UR8, 0x100000, URZ ;  /* 0x0010000008047890 */ /* 0x000fc8000fffe13f */
[----:B------:R-:W-:Y:S02]  /*0880*/  USHF.L.U32 UR5, UR4, 0xb, URZ ;  /* 0x0000000b04057899 */ /* 0x000fe4000800063f */
[----:B------:R-:W-:Y:S02]  /*0890*/  USHF.L.U32 UR4, UR4, 0x1, URZ ;  /* 0x0000000104047899 */ /* 0x000fe4000800063f */
[----:B------:R-:W-:-:S04]  /*08a0*/  UIADD3 UR8, -UR9, 0x100000, URZ ;  /* 0x0010000009087890 */ /* 0x000fc8000fffe13f */
[----:B------:R-:W-:Y:S02]  /*08b0*/  USHF.L.U32 UR9, UR8, 0xb, URZ ;  /* 0x0000000b08097899 */ /* 0x000fe4000800063f */
[----:B------:R-:W-:Y:S01]  /*08c0*/  USHF.L.U32 UR8, UR8, 0x1, URZ ;  /* 0x0000000108087899 */ /* 0x000fe2000800063f */
[----:B------:R-:W1:Y:S03]  /*08d0*/  FENCE.VIEW.ASYNC.S ;  /* 0x00000000000073c6 */ /* 0x000e660000000000 */
[----:B-1----:R1:W1:Y:S08]  /*08e0*/  SYNCS.EXCH.64 URZ, [UR11+0x60c0], UR4 ;  /* 0x0060c0040b3f75b2 */ /* 0x0022700008000100 */
[----:B------:R1:W1:Y:S01]  /*08f0*/  SYNCS.EXCH.64 URZ, [UR11+0x60c8], UR8 ;  /* 0x0060c8080b3f75b2 */ /* 0x0002620008000100 */
[----:B------:R-:W-:Y:S01]  /*0900*/  NOP ;  /* 0x0000000000007918 */ /* 0x000fe20000000000 */
.L_x_5:
[----:B------:R-:W-:Y:S01]  /*0910*/  ISETP.NE.AND P0, PT, RZ, UR36, PT ;  /* 0x00000024ff007c0c */ /* 0x000fe2000bf05270 */
[----:B------:R-:W-:Y:S01]  /*0920*/  IMAD.U32 R2, RZ, RZ, UR10 ;  /* 0x0000000aff027e24 */ /* 0x000fe2000f8e00ff */
[----:B------:R-:W-:Y:S01]  /*0930*/  NOP ;  /* 0x0000000000007918 */ /* 0x000fe20000000000 */
[----:B-1234-:R-:W-:Y:S03]  /*0940*/  BAR.SYNC.DEFER_BLOCKING 0x0 ;  /* 0x0000000000007b1d */ /* 0x01efe60000010000 */
[----:B------:R-:W-:-:S07]  /*0950*/  ISETP.EQ.AND P2, PT, R2, 0x1, P1 ;  /* 0x000000010200780c */ /* 0x000fce0000f42270 */
[----:B------:R-:W-:Y:S06]  /*0960*/  @!P0 BRA `(.L_x_6) ;  /* 0x00000098003c8947 */ /* 0x000fec0003800000 */
[----:B------:R-:W-:-:S06]  /*0970*/  UISETP.GT.U32.AND UP2, UPT, UR7, 0x3, UPT ;  /* 0x000000030700788c */ /* 0x000fcc000bf44070 */
[----:B------:R-:W-:-:S13]  /*0980*/  PLOP3.LUT P0, PT, PT, PT, UP2, 0x80, 0x0 ;  /* 0x000000000000781c */ /* 0x000fda0003f0f028 */
[----:B------:R-:W-:Y:S05]  /*0990*/  @P0 EXIT ;  /* 0x000000000000094d */ /* 0x000fea0003800000 */
.L_x_7:
[----:B------:R-:W-:-:S08]  /*09a0*/  NOP ;  /* 0x0000000000007918 */ /* 0x000fd00000000000 */
[----:B------:R-:W1:Y:S02]  /*09b0*/  USETMAXREG.TRY_ALLOC.CTAPOOL UP2, 0xf0 ;  /* 0x000000f0000079c8 */ /* 0x000e640008040600 */
[----:B-1----:R-:W-:-:S13]  /*09c0*/  PLOP3.LUT P0, PT, PT, PT, UP2, 0x80, 0x0 ;  /* 0x000000000000781c */ /* 0x002fda0003f0f028 */
[----:B------:R-:W-:Y:S05]  /*09d0*/  @!P0 BRA `(.L_x_7) ;  /* 0xfffffffc00f08947 */ /* 0x000fea000383ffff */
[----:B------:R-:W-:Y:S01]  /*09e0*/  UISETP.NE.AND UP2, UPT, UR36, 0x1, UPT ;  /* 0x000000012400788c */ /* 0x000fe2000bf45270 */
[----:B------:R-:W1:Y:S01]  /*09f0*/  S2UR UR8, SR_CTAID.X ;  /* 0x00000000000879c3 */ /* 0x000e620000002500 */
[----:B------:R-:W-:Y:S01]  /*0a00*/  UMOV UR4, URZ ;  /* 0x0000003f00047c82 */ /* 0x000fe20008000000 */
[----:B------:R-:W-:-:S03]  /*0a10*/  UMOV UR5, URZ ;  /* 0x0000003f00057c82 */ /* 0x000fc60008000000 */
[----:B------:R-:W-:-:S13]  /*0a20*/  PLOP3.LUT P0, PT, PT, PT, UP2, 0x80, 0x0 ;  /* 0x000000000000781c */ /* 0x000fda0003f0f028 */
[----:B------:R-:W-:Y:S05]  /*0a30*/  @!P0 BRA `(.L_x_8) ;  /* 0x00000000003c8947 */ /* 0x000fea0003800000 */
[----:B------:R-:W-:Y:S01]  /*0a40*/  UISETP.NE.AND UP2, UPT, UR36, 0x2, UPT ;  /* 0x000000022400788c */ /* 0x000fe2000bf45270 */
[----:B------:R-:W-:-:S05]  /*0a50*/  UMOV UR5, 0x1 ;  /* 0x0000000100057882 */ /* 0x000fca0000000000 */
[----:B------:R-:W-:-:S13]  /*0a60*/  PLOP3.LUT P1, PT, PT, PT, UP2, 0x80, 0x0 ;  /* 0x000000000000781c */ /* 0x000fda0003f2f028 */
[----:B------:R-:W-:Y:S05]  /*0a70*/  @!P1 BRA `(.L_x_8) ;  /* 0x00000000002c9947 */ /* 0x000fea0003800000 */
[----:B------:R-:W-:-:S06]  /*0a80*/  UISETP.NE.AND UP2, UPT, UR36, 0x3, UPT ;  /* 0x000000032400788c */ /* 0x000fcc000bf45270 */
[----:B------:R-:W-:-:S13]  /*0a90*/  PLOP3.LUT P1, PT, PT, PT, UP2, 0x80, 0x0 ;  /* 0x000000000000781c */ /* 0x000fda0003f2f028 */
[----:B------:R-:W-:Y:S05]  /*0aa0*/  @!P1 BRA `(.L_x_9) ;  /* 0x0000000000189947 */ /* 0x000fea0003800000 */
[----:B------:R-:W-:-:S11]  /*0ab0*/  UISETP.NE.AND UP2, UPT, UR36, 0x4, UPT ;  /* 0x000000042400788c */ /* 0x000fd6000bf45270 */
[----:B------:R-:W-:Y:S01]  /*0ac0*/  @!UP2 UMOV UR4, 0x1 ;  /* 0x000000010004a882 */ /* 0x000fe20000000000 */
[----:B------:R-:W-:Y:S01]  /*0ad0*/  @!UP2 UMOV UR5, 0x1 ;  /* 0x000000010005a882 */ /* 0x000fe20000000000 */
[----:B------:R-:W-:Y:S01]  /*0ae0*/  @UP2 UMOV UR4, URZ ;  /* 0x0000003f00042c82 */ /* 0x000fe20008000000 */
[----:B------:R-:W-:Y:S01]  /*0af0*/  @UP2 UMOV UR5, URZ ;  /* 0x0000003f00052c82 */ /* 0x000fe20008000000 */
[----:B------:R-:W-:Y:S05]  /*0b00*/  BRA `(.L_x_8) ;  /* 0x0000000000087947 */ /* 0x000fea0003800000 */
.L_x_9:
[----:B------:R-:W-:Y:S01]  /*0b10*/  UMOV UR4, 0x1 ;  /* 0x0000000100047882 */ /* 0x000fe20000000000 */
[----:B------:R-:W-:-:S05]  /*0b20*/  UMOV UR5, URZ ;  /* 0x0000003f00057c82 */ /* 0x000fca0008000000 */
.L_x_8:
[----:B------:R-:W-:Y:S05]  /*0b30*/  @!P0 BRA `(.L_x_10) ;  /* 0x0000000000408947 */ /* 0x000fea0003800000 */
[----:B------:R-:W-:-:S06]  /*0b40*/  UISETP.NE.AND UP2, UPT, UR36, 0x2, UPT ;  /* 0x000000022400788c */ /* 0x000fcc000bf45270 */
[----:B------:R-:W-:-:S13]  /*0b50*/  PLOP3.LUT P0, PT, PT, PT, UP2, 0x80, 0x0 ;  /* 0x000000000000781c */ /* 0x000fda0003f0f028 */
[----:B------:R-:W-:Y:S05]  /*0b60*/  @!P0 BRA `(.L_x_11) ;  /* 0x00000000002c8947 */ /* 0x000fea0003800000 */
[----:B------:R-:W-:-:S06]  /*0b70*/  UISETP.NE.AND UP2, UPT, UR36, 0x3, UPT ;  /* 0x000000032400788c */ /* 0x000fcc000bf45270 */
[----:B------:R-:W-:-:S13]  /*0b80*/  PLOP3.LUT P0, PT, PT, PT, UP2, 0x80, 0x0 ;  /* 0x000000000000781c */ /* 0x000fda0003f0f028 */
[----:B------:R-:W-:Y:S05]  /*0b90*/  @!P0 BRA `(.L_x_12) ;  /* 0x0000000000188947 */ /* 0x000fea0003800000 */
[----:B------:R-:W-:Y:S01]  /*0ba0*/  UISETP.NE.AND UP2, UPT, UR36, 0x4, UPT ;  /* 0x000000042400788c */ /* 0x000fe2000bf45270 */
[----:B-1----:R-:W-:-:S05]  /*0bb0*/  UMOV UR37, UR8 ;  /* 0x0000000800257c82 */ /* 0x002fca0008000000 */
[----:B------:R-:W-:-:S13]  /*0bc0*/  PLOP3.LUT P0, PT, PT, PT, UP2, 0x80, 0x0 ;  /* 0x000000000000781c */ /* 0x000fda0003f0f028 */
[----:B------:R-:W-:Y:S05]  /*0bd0*/  @P0 BRA `(.L_x_13) ;  /* 0x00000000001c0947 */ /* 0x000fea0003800000 */
[----:B------:R-:W-:Y:S01]  /*0be0*/  ULEA UR37, UR8, 0x3, 0x1 ;  /* 0x0000000308257891 */ /* 0x000fe2000f8e083f */
[----:B------:R-:W-:Y:S11]  /*0bf0*/  BRA `(.L_x_13) ;  /* 0x0000000000147947 */ /* 0x000ff60003800000 */
.L_x_12:
[----:B-1----:R-:W-:Y:S01]  /*0c00*/  ULEA UR37, UR8, 0x2, 0x1 ;  /* 0x0000000208257891 */ /* 0x002fe2000f8e083f */
[----:B------:R-:W-:Y:S11]  /*0c10*/  BRA `(.L_x_13) ;  /* 0x00000000000c7947 */ /* 0x000ff60003800000 */
.L_x_11:
[----:B-1----:R-:W-:Y:S01]  /*0c20*/  ULEA UR37, UR8, 0x1, 0x1 ;  /* 0x0000000108257891 */ /* 0x002fe2000f8e083f */
[----:B------:R-:W-:Y:S11]  /*0c30*/  BRA `(.L_x_13) ;  /* 0x0000000000047947 */ /* 0x000ff60003800000 */
.L_x_10:
[----:B-1----:R-:W-:-:S12]  /*0c40*/  USHF.L.U32 UR37, UR8, 0x1, URZ ;  /* 0x0000000108257899 */ /* 0x002fd8000800063f */
.L_x_13:
[----:B------:R-:W1:Y:S01]  /*0c50*/  LDC R2, c[0x0][0x28c] ;  /* 0x0000a300ff027b82 */ /* 0x000e620000000800 */
[----:B------:R-:W-:Y:S01]  /*0c60*/  ULOP3.LUT UR6, UR6, 0x1, URZ, 0xfc, !UPT ;  /* 0x0000000106067892 */ /* 0x000fe2000f8efc3f */
[----:B------:R-:W-:-:S03]  /*0c70*/  SHF.R.S32.HI R3, RZ, 0x1f, R0 ;  /* 0x0000001fff037819 */ /* 0x000fc60000011400 */
[----:B------:R-:W-:Y:S01]  /*0c80*/  UISETP.NE.AND UP2, UPT, UR6, 0x3, UPT ;  /* 0x000000030600788c */ /* 0x000fe2000bf45270 */
[----:B------:R-:W-:Y:S01]  /*0c90*/  LEA.HI R3, R3, R0, RZ, 0x7 ;  /* 0x0000000003037211 */ /* 0x000fe200078f38ff */
[----:B------:R-:W-:-:S03]  /*0ca0*/  ULEA UR6, UR8, 0xff, 0x7 ;  /* 0x000000ff08067891 */ /* 0x000fc6000f8e383f */
[----:B------:R-:W-:Y:S01]  /*0cb0*/  LOP3.LUT R3, R3, 0xffffff80, RZ, 0xc0, !PT ;  /* 0xffffff8003037812 */ /* 0x000fe200078ec0ff */
[----:B------:R-:W-:Y:S01]  /*0cc0*/  USHF.R.U32.HI UR6, URZ, 0x7, UR6 ;  /* 0x000000073f067899 */ /* 0x000fe20008011606 */
[----:B------:R-:W-:-:S03]  /*0cd0*/  PLOP3.LUT P0, PT, PT, PT, UP2, 0x80, 0x0 ;  /* 0x000000000000781c */ /* 0x000fc60003f0f028 */
[----:B------:R-:W-:Y:S02]  /*0ce0*/  IMAD.IADD R3, R0, 0x1, -R3 ;  /* 0x0000000100037824 */ /* 0x000fe400078e0a03 */
[----:B-1----:R-:W-:-:S05]  /*0cf0*/  VIADD R2, R2, 0x7f ;  /* 0x0000007f02027836 */ /* 0x002fca0000000000 */
[----:B------:R-:W-:-:S04]  /*0d00*/  SHF.R.S32.HI R5, RZ, 0x1f, R2 ;  /* 0x0000001fff057819 */ /* 0x000fc80000011402 */
[----:B------:R-:W-:-:S04]  /*0d10*/  LEA.HI R5, R5, R2, RZ, 0x7 ;  /* 0x0000000205057211 */ /* 0x000fc800078f38ff */
[----:B------:R-:W-:-:S04]  /*0d20*/  SHF.R.S32.HI R5, RZ, 0x7, R5 ;  /* 0x00000007ff057819 */ /* 0x000fc80000011405 */
[----:B------:R-:W-:Y:S01]  /*0d30*/  VIMNMX R8, R5, UR6, PT ;  /* 0x0000000605087c48 */ /* 0x000fe2000bfe0100 */
[----:B------:R-:W-:Y:S06]  /*0d40*/  @!P0 BRA `(.L_x_14) ;  /* 0x0000000000048947 */ /* 0x000fec0003800000 */
[----:B------:R-:W-:Y:S01]  /*0d50*/  BPT.TRAP 0x1 ;  /* 0x000000040000795c */ /* 0x000fe20000300000 */
.L_x_14:
[----:B------:R-:W1:Y:S01]  /*0d60*/  S2UR UR6, SR_CgaCtaId ;  /* 0x00000000000679c3 */ /* 0x000e620000008800 */
[----:B------:R-:W-:Y:S01]  /*0d70*/  UMOV UR38, 0x400 ;  /* 0x0000040000267882 */ /* 0x000fe20000000000 */
[----:B------:R-:W-:Y:S02]  /*0d80*/  MOV R6, UR4 ;  /* 0x0000000400067c02 */ /* 0x000fe40008000f00 */
[----:B------:R-:W-:Y:S02]  /*0d90*/  SHF.R.S32.HI R0, RZ, 0x1f, R3 ;  /* 0x0000001fff007819 */ /* 0x000fe40000011403 */
[----:B------:R-:W-:Y:S02]  /*0da0*/  SHF.L.U32 R6, R6, 0x1f, RZ ;  /* 0x0000001f06067819 */ /* 0x000fe400000006ff */
[CC--:B------:R-:W-:Y:S02]  /*0db0*/  LEA.HI R2, R0.reuse, R3.reuse, RZ, 0x2 ;  /* 0x0000000300027211 */ /* 0x0c0fe400078f10ff */
[----:B------:R-:W-:-:S02]  /*0dc0*/  LEA.HI R0, R0, R3, RZ, 0x5 ;  /* 0x0000000300007211 */ /* 0x000fc400078f28ff */
[--C-:B------:R-:W-:Y:S02]  /*0dd0*/  SHF.R.S32.HI R4, RZ, 0x2, R2.reuse ;  /* 0x00000002ff047819 */ /* 0x100fe40000011402 */
[----:B------:R-:W-:Y:S02]  /*0de0*/  SHF.R.S32.HI R5, RZ, 0x1f, R2 ;  /* 0x0000001fff057819 */ /* 0x000fe40000011402 */
[----:B------:R-:W-:Y:S02]  /*0df0*/  SHF.R.S32.HI R0, RZ, 0x5, R0 ;  /* 0x00000005ff007819 */ /* 0x000fe40000011400 */
[----:B------:R-:W-:Y:S02]  /*0e00*/  LEA.HI R5, R5, R4, RZ, 0x3 ;  /* 0x0000000405057211 */ /* 0x000fe400078f18ff */
[----:B------:R-:W-:Y:S02]  /*0e10*/  LOP3.LUT R2, R2, 0x7ffffffc, RZ, 0xc0, !PT ;  /* 0x7ffffffc02027812 */ /* 0x000fe400078ec0ff */
[----:B------:R-:W-:Y:S01]  /*0e20*/  LOP3.LUT R5, R5, 0xfffffff8, RZ, 0xc0, !PT ;  /* 0xfffffff805057812 */ /* 0x000fe200078ec0ff */
[----:B-1----:R-:W-:-:S02]  /*0e30*/  ULEA UR38, UR6, UR38, 0x18 ;  /* 0x0000002606267291 */ /* 0x002fc4000f8ec03f */
[----:B------:R-:W-:Y:S02]  /*0e40*/  IMAD.IADD R2, R3, 0x1, -R2 ;  /* 0x0000000103027824 */ /* 0x000fe400078e0a02 */
[----:B------:R-:W-:Y:S01]  /*0e50*/  IMAD.IADD R5, R4, 0x1, -R5 ;  /* 0x0000000104057824 */ /* 0x000fe200078e0a05 */
[----:B------:R-:W-:-:S03]  /*0e60*/  ULEA UR6, UR5, UR38, 0x3 ;  /* 0x0000002605067291 */ /* 0x000fc6000f8e183f */
[----:B------:R-:W-:Y:S01]  /*0e70*/  IMAD R0, R0, 0x10, R5 ;  /* 0x0000001000007824 */ /* 0x000fe200078e0205 */
[----:B------:R-:W-:-:S05]  /*0e80*/  MOV R5, UR37 ;  /* 0x0000002500057c02 */ /* 0x000fca0008000f00 */
[----:B------:R-:W1:Y:S02]  /*0e90*/  SYNCS.PHASECHK.TRANS64.TRYWAIT P1, [UR6+0x6050], R6 ;  /* 0x00605006ff0075a7 */ /* 0x000e640008020146 */
[----:B-1----:R-:W-:Y:S05]  /*0ea0*/  @!P1 BRA `(.L_x_15) ;  /* 0x000000a4000c9947 */ /* 0x002fea0003800000 */
.L_x_99:
[----:B------:R-:W-:Y:S02]  /*0eb0*/  IMAD.SHL.U32 R7, R2, 0x2, RZ ;  /* 0x0000000202077824 */ /* 0x000fe400078e00ff */
[----:B------:R-:W-:Y:S01]  /*0ec0*/  IMAD R0, R5, 0x40, R0 ;  /* 0x0000004005007824 */ /* 0x000fe200078e0200 */
[----:B------:R-:W-:Y:S06]  /*0ed0*/  @!P0 BRA `(.L_x_16) ;  /* 0x0000000000048947 */ /* 0x000fec0003800000 */
[----:B------:R-:W-:Y:S01]  /*0ee0*/  BPT.TRAP 0x1 ;  /* 0x000000040000795c */ /* 0x000fe20000300000 */
.L_x_16:
[----:B------:R-:W-:Y:S01]  /*0ef0*/  SHF.L.U32 R9, RZ, 0x1f, RZ ;  /* 0x0000001fff097819 */ /* 0x000fe200000006ff */
[----:B------:R-:W-:Y:S01]  /*0f00*/  UIADD3 UR9, UR38, 0x6090, URZ ;  /* 0x0000609026097890 */ /* 0x000fe2000fffe03f */
[----:B------:R-:W-:Y:S02]  /*0f10*/  ISETP.NE.AND P2, PT, RZ, UR7, PT ;  /* 0x00000007ff007c0c */ /* 0x000fe4000bf45270 */
[----:B------:R-:W2:Y:S02]  /*0f20*/  SYNCS.PHASECHK.TRANS64.TRYWAIT P1, [UR38+0x6000], R9 ;  /* 0x00600009ff0075a7 */ /* 0x000ea40008020166 */
[----:B--2---:R-:W-:Y:S09]  /*0f30*/  @!P1 BRA `(.L_x_17) ;  /* 0x000000a400009947 */ /* 0x004ff20003800000 */
.L_x_100:
[----:B------:R-:W-:Y:S01]  /*0f40*/  ULEA UR16, UR36, UR9, 0x3 ;  /* 0x0000000924107291 */ /* 0x000fe2000f8e183f */
[----:B--2---:R-:W-:-:S04]  /*0f50*/  SEL R2, RZ, 0x1, P2 ;  /* 0x00000001ff027807 */ /* 0x004fc80001000000 */
[----:B------:R-:W-:-:S04]  /*0f60*/  SHF.L.U32 R2, R2, 0x1f, RZ ;  /* 0x0000001f02027819 */ /* 0x000fc800000006ff */
[----:B------:R-:W2:Y:S02]  /*0f70*/  SYNCS.PHASECHK.TRANS64.TRYWAIT P1, [UR16+-0x8], R2 ;  /* 0xfffff802ff0075a7 */ /* 0x000ea40008020150 */
[----:B--2---:R-:W-:Y:S05]  /*0f80*/  @!P1 BRA `(.L_x_18) ;  /* 0x000000a400049947 */ /* 0x004fea0003800000 */
.L_x_101:
[----:B------:R-:W-:Y:S01]  /*0f90*/  USHF.R.U32.HI UR4, URZ, 0x4, UR38 ;  /* 0x000000043f047899 */ /* 0x000fe20008011626 */
[----:B------:R-:W-:Y:S01]  /*0fa0*/  WARPGROUP.ARRIVE ;  /* 0x00000000000079c5 */ /* 0x000fe20000000000 */
[----:B------:R-:W-:Y:S01]  /*0fb0*/  UIADD3 UR6, UR38, 0x1000, URZ ;  /* 0x0000100026067890 */ /* 0x000fe2000fffe03f */
[C---:B------:R-:W-:Y:S01]  /*0fc0*/  IADD3 R5, R7.reuse, 0x9, RZ ;  /* 0x0000000907057810 */ /* 0x040fe20007ffe0ff */
[----:B------:R-:W-:Y:S01]  /*0fd0*/  ULOP3.LUT UR4, UR4, 0x3fff, URZ, 0xc0, !UPT ;  /* 0x00003fff04047892 */ /* 0x000fe2000f8ec03f */
[C---:B------:R-:W-:Y:S01]  /*0fe0*/  ISETP.GT.AND P2, PT, R0.reuse, R7, PT ;  /* 0x000000070000720c */ /* 0x040fe20003f44270 */
[----:B------:R-:W-:Y:S01]  /*0ff0*/  USHF.R.U32.HI UR6, URZ, 0x4, UR6 ;  /* 0x000000043f067899 */ /* 0x000fe20008011606 */
[C---:B------:R-:W-:Y:S01]  /*1000*/  ISETP.GE.AND P4, PT, R0.reuse, R5, PT ;  /* 0x000000050000720c */ /* 0x040fe20003f86270 */
[----:B------:R-:W-:Y:S01]  /*1010*/  ULOP3.LUT UR4, UR4, 0x10000, URZ, 0xfc, !UPT ;  /* 0x0001000004047892 */ /* 0x000fe2000f8efc3f */
[C---:B------:R-:W-:Y:S01]  /*1020*/  IADD3 R5, R7.reuse, 0x19, RZ ;  /* 0x0000001907057810 */ /* 0x040fe20007ffe0ff */
[----:B------:R-:W-:Y:S01]  /*1030*/  ULOP3.LUT UR8, UR6, 0x3fff, URZ, 0xc0, !UPT ;  /* 0x00003fff06087892 */ /* 0x000fe2000f8ec03f */
[C---:B-1----:R-:W-:Y:S01]  /*1040*/  VIADD R3, R7.reuse, 0x8 ;  /* 0x0000000807037836 */ /* 0x042fe20000000000 */
[----:B------:R-:W-:Y:S01]  /*1050*/  ULEA UR4, UR5, UR4, 0x7 ;  /* 0x0000000405047291 */ /* 0x000fe2000f8e383f */
[C---:B------:R-:W-:Y:S01]  /*1060*/  VIADD R13, R7.reuse, 0x11 ;  /* 0x00000011070d7836 */ /* 0x040fe20000000000 */
[----:B------:R-:W-:Y:S01]  /*1070*/  ULOP3.LUT UR10, UR8, 0x10000, URZ, 0xfc, !UPT ;  /* 0x00010000080a7892 */ /* 0x000fe2000f8efc3f */
[C---:B------:R-:W-:Y:S01]  /*1080*/  ISETP.GE.AND P1, PT, R0.reuse, R7, PT ;  /* 0x000000070000720c */ /* 0x040fe20003f26270 */
[----:B------:R-:W-:Y:S01]  /*1090*/  UMOV UR5, 0xc0000010 ;  /* 0xc000001000057882 */ /* 0x000fe20000000000 */
[----:B------:R-:W-:Y:S01]  /*10a0*/  UMOV UR15, 0xc0000010 ;  /* 0xc0000010000f7882 */ /* 0x000fe20000000000 */
[----:B------:R-:W-:Y:S01]  /*10b0*/  UMOV UR13, UR5 ;  /* 0x00000005000d7c82 */ /* 0x000fe20008000000 */
[----:B------:R-:W-:Y:S01]  /*10c0*/  UMOV UR12, UR4 ;  /* 0x00000004000c7c82 */ /* 0x000fe20008000000 */
[C---:B------:R-:W-:Y:S01]  /*10d0*/  ISETP.GE.AND P3, PT, R0.reuse, R3, PT ;  /* 0x000000030000720c */ /* 0x040fe20003f66270 */
[----:B------:R-:W-:Y:S01]  /*10e0*/  UMOV UR14, UR10 ;  /* 0x0000000a000e7c82 */ /* 0x000fe20008000000 */
[----:B------:R-:W-:Y:S01]  /*10f0*/  ISETP.GE.AND P5, PT, R0, R13, PT ;  /* 0x0000000d0000720c */ /* 0x000fe20003fa6270 */
[----:B------:R-:W-:Y:S01]  /*1100*/  HGMMA.64x128x16.F32.BF16 R24, gdesc[UR12], RZ, !UPT, gsb0 ;  /* 0x01e000000c1879f0 */ /* 0x000fe2000c0018ff */
[C---:B------:R-:W-:Y:S01]  /*1110*/  VIADD R3, R7.reuse, 0x18 ;  /* 0x0000001807037836 */ /* 0x040fe20000000000 */
[----:B------:R-:W-:Y:S01]  /*1120*/  P2R R12, PR, RZ, 0x1 ;  /* 0x00000001ff0c7803 */ /* 0x000fe20000000000 */
[----:B------:R-:W-:Y:S01]  /*1130*/  VIADD R11, R7, 0x10 ;  /* 0x00000010070b7836 */ /* 0x000fe20000000000 */
[----:B------:R-:W-:Y:S01]  /*1140*/  ULDC UR6, c[0x0][0x604] ;  /* 0x0001810000067ab9 */ /* 0x000fe20000000800 */
[----:B------:R-:W-:-:S03]  /*1150*/  USHF.L.U32 UR7, UR7, 0x3, URZ ;  /* 0x0000000307077899 */ /* 0x000fc6000800063f */
[C---:B------:R-:W-:Y:S01]  /*1160*/  ISETP.GE.AND P6, PT, R0.reuse, R11, PT ;  /* 0x0000000b0000720c */ /* 0x040fe20003fc6270 */
[----:B------:R-:W-:Y:S01]  /*1170*/  ULOP3.LUT UR7, UR7, 0x8, URZ, 0xc, !UPT ;  /* 0x0000000807077892 */ /* 0x000fe2000f8e0c3f */
[----:B------:R-:W-:Y:S02]  /*1180*/  WARPGROUP.DEPBAR.LE gsb0, 0x0 ;  /* 0x00008000000079c5 */ /* 0x000fe40000010000 */
[----:B------:R-:W-:Y:S02]  /*1190*/  FSEL R25, R25, -INF , P2 ;  /* 0xff80000019197808 */ /* 0x000fe40001000000 */
[----:B------:R-:W-:Y:S02]  /*11a0*/  FSEL R31, R31, -INF , P2 ;  /* 0xff8000001f1f7808 */ /* 0x000fe40001000000 */
[----:B------:R-:W-:Y:S01]  /*11b0*/  ISETP.GE.AND P2, PT, R0, R5, PT ;  /* 0x000000050000720c */ /* 0x000fe20003f46270 */
[----:B------:R-:W-:Y:S01]  /*11c0*/  VIADD R5, R7, 0x21 ;  /* 0x0000002107057836 */ /* 0x000fe20000000000 */
[----:B------:R-:W-:-:S02]  /*11d0*/  FSEL R29, R29, -INF , P4 ;  /* 0xff8000001d1d7808 */ /* 0x000fc40002000000 */
[----:B------:R-:W-:Y:S02]  /*11e0*/  FSEL R35, R35, -INF , P4 ;  /* 0xff80000023237808 */ /* 0x000fe40002000000 */
[----:B------:R-:W-:Y:S02]  /*11f0*/  ISETP.GE.AND P4, PT, R0, R5, PT ;  /* 0x000000050000720c */ /* 0x000fe40003f86270 */
[----:B------:R-:W-:Y:S02]  /*1200*/  IADD3 R5, R7, 0x29, RZ ;  /* 0x0000002907057810 */ /* 0x000fe40007ffe0ff */
[----:B------:R-:W-:Y:S02]  /*1210*/  FSEL R24, R24, -INF , P1 ;  /* 0xff80000018187808 */ /* 0x000fe40000800000 */
[----:B------:R-:W-:Y:S02]  /*1220*/  FSEL R33, R33, -INF , P5 ;  /* 0xff80000021217808 */ /* 0x000fe40002800000 */
[----:B------:R-:W-:-:S02]  /*1230*/  FSEL R39, R39, -INF , P5 ;  /* 0xff80000027277808 */ /* 0x000fc40002800000 */
[----:B------:R-:W-:Y:S02]  /*1240*/  FSEL R30, R30, -INF , P1 ;  /* 0xff8000001e1e7808 */ /* 0x000fe40000800000 */
[C---:B------:R-:W-:Y:S02]  /*1250*/  ISETP.GE.AND P5, PT, R0.reuse, R5, PT ;  /* 0x000000050000720c */ /* 0x040fe40003fa6270 */
[----:B------:R-:W-:Y:S01]  /*1260*/  ISETP.GE.AND P1, PT, R0, R3, PT ;  /* 0x000000030000720c */ /* 0x000fe20003f26270 */
[----:B------:R-:W-:Y:S01]  /*1270*/  VIADD R3, R7, 0x20 ;  /* 0x0000002007037836 */ /* 0x000fe20000000000 */
[----:B------:R-:W-:Y:S02]  /*1280*/  FSEL R28, R28, -INF , P3 ;  /* 0xff8000001c1c7808 */ /* 0x000fe40001800000 */
[----:B------:R-:W-:Y:S02]  /*1290*/  FMNMX R5, R24, R25, !PT ;  /* 0x0000001918057209 */ /* 0x000fe40007800000 */
[----:B------:R-:W-:-:S02]  /*12a0*/  FSEL R34, R34, -INF , P3 ;  /* 0xff80000022227808 */ /* 0x000fc40001800000 */
[----:B------:R-:W-:Y:S02]  /*12b0*/  FMNMX R2, R28, R5, !PT ;  /* 0x000000051c027209 */ /* 0x000fe40007800000 */
[----:B------:R-:W-:Y:S01]  /*12c0*/  ISETP.GE.AND P3, PT, R0, R3, PT ;  /* 0x000000030000720c */ /* 0x000fe20003f66270 */
[----:B------:R-:W-:Y:S01]  /*12d0*/  VIADD R3, R7, 0x28 ;  /* 0x0000002807037836 */ /* 0x000fe20000000000 */
[----:B------:R-:W-:Y:S02]  /*12e0*/  FSEL R32, R32, -INF , P6 ;  /* 0xff80000020207808 */ /* 0x000fe40003000000 */
[----:B------:R-:W-:Y:S02]  /*12f0*/  FMNMX R5, R29, R2, !PT ;  /* 0x000000021d057209 */ /* 0x000fe40007800000 */
[----:B------:R-:W-:Y:S02]  /*1300*/  FSEL R38, R38, -INF , P6 ;  /* 0xff80000026267808 */ /* 0x000fe40003000000 */
[----:B------:R-:W-:Y:S01]  /*1310*/  ISETP.GE.AND P6, PT, R0, R3, PT ;  /* 0x000000030000720c */ /* 0x000fe20003fc6270 */
[----:B------:R-:W-:Y:S01]  /*1320*/  VIADD R3, R7, 0x30 ;  /* 0x0000003007037836 */ /* 0x000fe20000000000 */
[----:B------:R-:W-:-:S02]  /*1330*/  FMNMX R2, R32, R5, !PT ;  /* 0x0000000520027209 */ /* 0x000fc40007800000 */
[----:B------:R-:W-:Y:S02]  /*1340*/  FSEL R36, R36, -INF , P1 ;  /* 0xff80000024247808 */ /* 0x000fe40000800000 */
[----:B------:R-:W-:Y:S02]  /*1350*/  FMNMX R5, R33, R2, !PT ;  /* 0x0000000221057209 */ /* 0x000fe40007800000 */
[----:B------:R-:W-:Y:S02]  /*1360*/  FSEL R42, R42, -INF , P1 ;  /* 0xff8000002a2a7808 */ /* 0x000fe40000800000 */
[----:B------:R-:W-:Y:S01]  /*1370*/  ISETP.GE.AND P1, PT, R0, R3, PT ;  /* 0x000000030000720c */ /* 0x000fe20003f26270 */
[----:B------:R-:W-:Y:S01]  /*1380*/  VIADD R3, R7, 0x31 ;  /* 0x0000003107037836 */ /* 0x000fe20000000000 */
[----:B------:R-:W-:Y:S02]  /*1390*/  FSEL R37, R37, -INF , P2 ;  /* 0xff80000025257808 */ /* 0x000fe40001000000 */
[----:B------:R-:W-:-:S02]  /*13a0*/  FMNMX R2, R36, R5, !PT ;  /* 0x0000000524027209 */ /* 0x000fc40007800000 */
[----:B------:R-:W-:Y:S02]  /*13b0*/  FSEL R43, R43, -INF , P2 ;  /* 0xff8000002b2b7808 */ /* 0x000fe40001000000 */
[----:B------:R-:W-:Y:S01]  /*13c0*/  ISETP.GE.AND P2, PT, R0, R3, PT ;  /* 0x000000030000720c */ /* 0x000fe20003f46270 */
[----:B------:R-:W-:Y:S01]  /*13d0*/  VIADD R3, R7, 0x38 ;  /* 0x0000003807037836 */ /* 0x000fe20000000000 */
[----:B------:R-:W-:Y:S02]  /*13e0*/  FSEL R40, R40, -INF , P3 ;  /* 0xff80000028287808 */ /* 0x000fe40001800000 */
[----:B------:R-:W-:Y:S02]  /*13f0*/  FMNMX R5, R37, R2, !PT ;  /* 0x0000000225057209 */ /* 0x000fe40007800000 */
[----:B------:R-:W-:Y:S02]  /*1400*/  FSEL R41, R41, -INF , P4 ;  /* 0xff80000029297808 */ /* 0x000fe40002000000 */
[----:B------:R-:W-:-:S02]  /*1410*/  FMNMX R2, R40, R5, !PT ;  /* 0x0000000528027209 */ /* 0x000fc40007800000 */
[----:B------:R-:W-:Y:S02]  /*1420*/  FSEL R46, R46, -INF , P3 ;  /* 0xff8000002e2e7808 */ /* 0x000fe40001800000 */
[----:B------:R-:W-:Y:S02]  /*1430*/  ISETP.GE.AND P3, PT, R0, R3, PT ;  /* 0x000000030000720c */ /* 0x000fe40003f66270 */
[----:B------:R-:W-:Y:S02]  /*1440*/  IADD3 R3, R7, 0x39, RZ ;  /* 0x0000003907037810 */ /* 0x000fe40007ffe0ff */
[----:B------:R-:W-:Y:S02]  /*1450*/  FSEL R44, R44, -INF , P6 ;  /* 0xff8000002c2c7808 */ /* 0x000fe40003000000 */
[----:B------:R-:W-:Y:S02]  /*1460*/  FMNMX R5, R41, R2, !PT ;  /* 0x0000000229057209 */ /* 0x000fe40007800000 */
[----:B------:R-:W-:-:S02]  /*1470*/  FSEL R47, R47, -INF , P4 ;  /* 0xff8000002f2f7808 */ /* 0x000fc40002000000 */
[----:B------:R-:W-:Y:S01]  /*1480*/  ISETP.GE.AND P4, PT, R0, R3, PT ;  /* 0x000000030000720c */ /* 0x000fe20003f86270 */
[----:B------:R-:W-:Y:S01]  /*1490*/  VIADD R3, R7, 0x40 ;  /* 0x0000004007037836 */ /* 0x000fe20000000000 */
[----:B------:R-:W-:Y:S02]  /*14a0*/  FSEL R45, R45, -INF , P5 ;  /* 0xff8000002d2d7808 */ /* 0x000fe40002800000 */
[----:B------:R-:W-:Y:S02]  /*14b0*/  FMNMX R2, R44, R5, !PT ;  /* 0x000000052c027209 */ /* 0x000fe40007800000 */
[----:B------:R-:W-:Y:S02]  /*14c0*/  FSEL R50, R50, -INF , P6 ;  /* 0xff80000032327808 */ /* 0x000fe40003000000 */
[----:B------:R-:W-:Y:S02]  /*14d0*/  FSEL R48, R48, -INF , P1 ;  /* 0xff80000030307808 */ /* 0x000fe40000800000 */
[----:B------:R-:W-:-:S02]  /*14e0*/  FMNMX R5, R45, R2, !PT ;  /* 0x000000022d057209 */ /* 0x000fc40007800000 */
[----:B------:R-:W-:Y:S01]  /*14f0*/  ISETP.GE.AND P6, PT, R0, R3, PT ;  /* 0x000000030000720c */ /* 0x000fe20003fc6270 */
[----:B------:R-:W-:Y:S01]  /*1500*/  VIADD R3, R7, 0x41 ;  /* 0x0000004107037836 */ /* 0x000fe20000000000 */
[----:B------:R-:W-:Y:S02]  /*1510*/  FSEL R49, R49, -INF , P2 ;  /* 0xff80000031317808 */ /* 0x000fe40001000000 */
[----:B------:R-:W-:Y:S02]  /*1520*/  FMNMX R2, R48, R5, !PT ;  /* 0x0000000530027209 */ /* 0x000fe40007800000 */
[----:B------:R-:W-:Y:S02]  /*1530*/  FSEL R51, R51, -INF , P5 ;  /* 0xff80000033337808 */ /* 0x000fe40002800000 */
[----:B------:R-:W-:Y:S01]  /*1540*/  ISETP.GE.AND P5, PT, R0, R3, PT ;  /* 0x000000030000720c */ /* 0x000fe20003fa6270 */
[----:B------:R-:W-:Y:S01]  /*1550*/  VIADD R3, R7, 0x48 ;  /* 0x0000004807037836 */ /* 0x000fe20000000000 */
[----:B------:R-:W-:-:S02]  /*1560*/  FSEL R52, R52, -INF , P3 ;  /* 0xff80000034347808 */ /* 0x000fc40001800000 */
[----:B------:R-:W-:Y:S02]  /*1570*/  FMNMX R5, R49, R2, !PT ;  /* 0x0000000231057209 */ /* 0x000fe40007800000 */
[----:B------:R-:W-:Y:S02]  /*1580*/  FSEL R54, R54, -INF , P1 ;  /* 0xff80000036367808 */ /* 0x000fe40000800000 */
[----:B------:R-:W-:Y:S02]  /*1590*/  FSEL R53, R53, -INF , P4 ;  /* 0xff80000035357808 */ /* 0x000fe40002000000 */
[----:B------:R-:W-:Y:S02]  /*15a0*/  FMNMX R2, R52, R5, !PT ;  /* 0x0000000534027209 */ /* 0x000fe40007800000 */
[----:B------:R-:W-:Y:S02]  /*15b0*/  ISETP.GE.AND P1, PT, R0, R3, PT ;  /* 0x000000030000720c */ /* 0x000fe40003f26270 */
[----:B------:R-:W-:-:S02]  /*15c0*/  IADD3 R3, R7, 0x49, RZ ;  /* 0x0000004907037810 */ /* 0x000fc40007ffe0ff */
[----:B------:R-:W-:Y:S02]  /*15d0*/  IADD3 R5, R7, 0x59, RZ ;  /* 0x0000005907057810 */ /* 0x000fe40007ffe0ff */
[----:B------:R-:W-:Y:S02]  /*15e0*/  FSEL R56, R56, -INF , P6 ;  /* 0xff80000038387808 */ /* 0x000fe40003000000 */
[----:B------:R-:W-:Y:S02]  /*15f0*/  FMNMX R11, R53, R2, !PT ;  /* 0x00000002350b7209 */ /* 0x000fe40007800000 */
[----:B------:R-:W-:Y:S02]  /*1600*/  FSEL R55, R55, -INF , P2 ;  /* 0xff80000037377808 */ /* 0x000fe40001000000 */
[C---:B------:R-:W-:Y:S01]  /*1610*/  ISETP.GE.AND P2, PT, R0.reuse, R3, PT ;  /* 0x000000030000720c */ /* 0x040fe20003f46270 */
[C---:B------:R-:W-:Y:S01]  /*1620*/  VIADD R3, R7.reuse, 0x50 ;  /* 0x0000005007037836 */ /* 0x040fe20000000000 */
[----:B------:R-:W-:Y:S01]  /*1630*/  ISETP.GE.AND P0, PT, R0, R5, PT ;  /* 0x000000050000720c */ /* 0x000fe20003f06270 */
[----:B------:R-:W-:Y:S01]  /*1640*/  VIADD R5, R7, 0x60 ;  /* 0x0000006007057836 */ /* 0x000fe20000000000 */
[----:B------:R-:W-:-:S02]  /*1650*/  FSEL R57, R57, -INF , P5 ;  /* 0xff80000039397808 */ /* 0x000fc40002800000 */
[----:B------:R-:W-:Y:S02]  /*1660*/  FMNMX R2, R56, R11, !PT ;  /* 0x0000000b38027209 */ /* 0x000fe40007800000 */
[----:B------:R-:W-:Y:S02]  /*1670*/  FSEL R58, R58, -INF , P3 ;  /* 0xff8000003a3a7808 */ /* 0x000fe40001800000 */
[----:B------:R-:W-:Y:S01]  /*1680*/  ISETP.GE.AND P3, PT, R0, R3, PT ;  /* 0x000000030000720c */ /* 0x000fe20003f66270 */
[----:B------:R-:W-:Y:S01]  /*1690*/  VIADD R3, R7, 0x51 ;  /* 0x0000005107037836 */ /* 0x000fe20000000000 */
        /* <DEDUP_REMOVED lines=11> */
[----:B------:R-:W-:Y:S01]  /*1750*/  ISETP.GE.AND P2, PT, R0, R5, PT ;  /* 0x000000050000720c */ /* 0x000fe20003f46270 */
[----:B------:R-:W-:Y:S01]  /*1760*/  VIADD R5, R7, 0x68 ;  /* 0x0000006807057836 */ /* 0x000fe20000000000 */
[----:B------:R-:W-:Y:S02]  /*1770*/  FSEL R64, R64, -INF , P3 ;  /* 0xff80000040407808 */ /* 0x000fe40001800000 */
[----:B------:R-:W-:Y:S02]  /*1780*/  FMNMX R11, R61, R2, !PT ;  /* 0x000000023d0b7209 */ /* 0x000fe40007800000 */
[----:B------:R-:W-:Y:S02]  /*1790*/  FSEL R62, R62, -INF , P6 ;  /* 0xff8000003e3e7808 */ /* 0x000fe40003000000 */
[----:B------:R-:W-:Y:S02]  /*17a0*/  ISETP.GE.AND P6, PT, R0, R3, PT ;  /* 0x000000030000720c */ /* 0x000fe40003fc6270 */
[----:B------:R-:W-:-:S02]  /*17b0*/  FSEL R70, R70, -INF , P3 ;  /* 0xff80000046467808 */ /* 0x000fc40001800000 */
[----:B------:R-:W-:Y:S02]  /*17c0*/  FSEL R65, R65, -INF , P4 ;  /* 0xff80000041417808 */ /* 0x000fe40002000000 */
[----:B------:R-:W-:Y:S02]  /*17d0*/  FMNMX R2, R64, R11, !PT ;  /* 0x0000000b40027209 */ /* 0x000fe40007800000 */
[----:B------:R-:W-:Y:S02]  /*17e0*/  ISETP.GE.AND P3, PT, R0, R5, PT ;  /* 0x000000050000720c */ /* 0x000fe40003f66270 */
[----:B------:R-:W-:Y:S02]  /*17f0*/  IADD3 R5, R7, 0x78, RZ ;  /* 0x0000007807057810 */ /* 0x000fe40007ffe0ff */
        /* <DEDUP_REMOVED lines=20> */
[----:B------:R-:W-:Y:S02]  /*1940*/  IADD3 R11, R7, 0x71, RZ ;  /* 0x00000071070b7810 */ /* 0x000fe40007ffe0ff */
[----:B------:R-:W-:Y:S02]  /*1950*/  FSEL R77, R77, -INF , P4 ;  /* 0xff8000004d4d7808 */ /* 0x000fe40002000000 */
[----:B------:R-:W-:Y:S02]  /*1960*/  FMNMX R2, R76, R13, !PT ;  /* 0x0000000d4c027209 */ /* 0x000fe40007800000 */
[----:B------:R-:W-:-:S02]  /*1970*/  ISETP.GE.AND P5, PT, R0, R5, PT ;  /* 0x000000050000720c */ /* 0x000fc40003fa6270 */
[----:B------:R-:W-:Y:S02]  /*1980*/  FMNMX R5, R77, R2, !PT ;  /* 0x000000024d057209 */ /* 0x000fe40007800000 */
[----:B------:R-:W-:Y:S02]  /*1990*/  FSEL R80, R80, -INF , P5 ;  /* 0xff80000050507808 */ /* 0x000fe40002800000 */
[----:B------:R-:W-:Y:S02]  /*19a0*/  ISETP.GE.AND P6, PT, R0, R11, PT ;  /* 0x0000000b0000720c */ /* 0x000fe40003fc6270 */
[----:B------:R-:W-:Y:S02]  /*19b0*/  FMNMX R2, R80, R5, !PT ;  /* 0x0000000550027209 */ /* 0x000fe40007800000 */
[----:B------:R-:W-:Y:S02]  /*19c0*/  FSEL R81, R81, -INF , P6 ;  /* 0xff80000051517808 */ /* 0x000fe40003000000 */
[----:B------:R-:W-:-:S02]  /*19d0*/  P2R R6, PR, RZ, 0x2 ;  /* 0x00000002ff067803 */ /* 0x000fc40000000000 */
[----:B------:R-:W-:Y:S02]  /*19e0*/  FMNMX R5, R81, R2, !PT ;  /* 0x0000000251057209 */ /* 0x000fe40007800000 */
[----:B------:R-:W-:Y:S02]  /*19f0*/  P2R R10, PR, RZ, 0x1 ;  /* 0x00000001ff0a7803 */ /* 0x000fe40000000000 */
[----:B------:R-:W-:Y:S02]  /*1a00*/  FMNMX R2, R84, R5, !PT ;  /* 0x0000000554027209 */ /* 0x000fe40007800000 */
[----:B------:R-:W-:Y:S02]  /*1a10*/  ISETP.GE.AND P0, PT, R0, R3, PT ;  /* 0x000000030000720c */ /* 0x000fe40003f06270 */
[----:B------:R-:W-:Y:S02]  /*1a20*/  FMNMX R2, R85, R2, !PT ;  /* 0x0000000255027209 */ /* 0x000fe40007800000 */
[----:B------:R-:W-:-:S02]  /*1a30*/  FSEL R82, R82, -INF , P3 ;  /* 0xff80000052527808 */ /* 0x000fc40001800000 */
[----:B------:R-:W-:Y:S01]  /*1a40*/  FSEL R83, R83, -INF , P4 ;  /* 0xff80000053537808 */ /* 0x000fe20002000000 */
[----:B------:R-:W1:Y:S01]  /*1a50*/  SHFL.BFLY PT, R5, R2, 0x1, 0x1f ;  /* 0x0c201f0002057f89 */ /* 0x000e6200000e0000 */
[----:B------:R-:W-:Y:S02]  /*1a60*/  FSEL R74, R74, -INF , P0 ;  /* 0xff8000004a4a7808 */ /* 0x000fe40000000000 */
[----:B------:R-:W-:Y:S02]  /*1a70*/  ISETP.NE.AND P0, PT, R10, RZ, PT ;  /* 0x000000ff0a00720c */ /* 0x000fe40003f05270 */
[----:B------:R-:W-:Y:S02]  /*1a80*/  FSEL R79, R79, -INF , P2 ;  /* 0xff8000004f4f7808 */ /* 0x000fe40001000000 */
[----:B------:R-:W-:Y:S02]  /*1a90*/  FSEL R87, R87, -INF , P6 ;  /* 0xff80000057577808 */ /* 0x000fe40003000000 */
[----:B------:R-:W-:-:S02]  /*1aa0*/  FSEL R86, R86, -INF , P5 ;  /* 0xff80000056567808 */ /* 0x000fc40002800000 */
[----:B------:R-:W-:Y:S02]  /*1ab0*/  FSEL R75, R75, -INF , P0 ;  /* 0xff8000004b4b7808 */ /* 0x000fe40000000000 */
[----:B------:R-:W-:Y:S02]  /*1ac0*/  ISETP.NE.AND P0, PT, R12, RZ, PT ;  /* 0x000000ff0c00720c */ /* 0x000fe40003f05270 */
[----:B-1----:R-:W-:Y:S01]  /*1ad0*/  FMNMX R4, R2, R5, !PT ;  /* 0x0000000502047209 */ /* 0x002fe20007800000 */
[----:B------:R-:W-:-:S04]  /*1ae0*/  VIADD R2, R0, 0x8 ;  /* 0x0000000800027836 */ /* 0x000fc80000000000 */
[----:B------:R-:W1:Y:S01]  /*1af0*/  SHFL.BFLY PT, R5, R4, 0x2, 0x1f ;  /* 0x0c401f0004057f89 */ /* 0x000e6200000e0000 */
[CC--:B------:R-:W-:Y:S02]  /*1b00*/  ISETP.GE.AND P3, PT, R2.reuse, R7.reuse, PT ;  /* 0x000000070200720c */ /* 0x0c0fe40003f66270 */
[----:B------:R-:W-:Y:S02]  /*1b10*/  ISETP.GT.AND P4, PT, R2, R7, PT ;  /* 0x000000070200720c */ /* 0x000fe40003f84270 */
[----:B-1----:R-:W-:Y:S02]  /*1b20*/  FMNMX R5, R4, R5, !PT ;  /* 0x0000000504057209 */ /* 0x002fe40007800000 */
[----:B------:R-:W-:Y:S02]  /*1b30*/  FSEL R4, R27, -INF , P4 ;  /* 0xff8000001b047808 */ /* 0x000fe40002000000 */
[----:B------:R-:W-:-:S04]  /*1b40*/  FSETP.NEU.AND P1, PT, R5, -INF , PT ;  /* 0xff8000000500780b */ /* 0x000fc80003f2d000 */
[----:B------:R-:W-:Y:S02]  /*1b50*/  FSEL R3, R5, RZ, P1 ;  /* 0x000000ff05037208 */ /* 0x000fe40000800000 */
[----:B------:R-:W-:-:S03]  /*1b60*/  ISETP.NE.AND P1, PT, R6, RZ, PT ;  /* 0x000000ff0600720c */ /* 0x000fc60003f25270 */
[----:B------:R-:W-:Y:S01]  /*1b70*/  FMUL R16, R3, UR6 ;  /* 0x0000000603107c20 */ /* 0x000fe20008400000 */
[----:B------:R-:W-:Y:S02]  /*1b80*/  FSEL R78, R78, -INF , P1 ;  /* 0xff8000004e4e7808 */ /* 0x000fe40000800000 */
[----:B------:R-:W-:Y:S01]  /*1b90*/  FSEL R3, R26, -INF , P3 ;  /* 0xff8000001a037808 */ /* 0x000fe20001800000 */
[--C-:B------:R-:W-:Y:S01]  /*1ba0*/  FFMA R24, R24, UR6, -R16.reuse ;  /* 0x0000000618187c23 */ /* 0x100fe20008000810 */
[--C-:B------:R-:W-:Y:S01]  /*1bb0*/  FFMA R11, R25, UR6, -R16.reuse ;  /* 0x00000006190b7c23 */ /* 0x100fe20008000810 */
[--C-:B------:R-:W-:Y:S01]  /*1bc0*/  FFMA R10, R36, UR6, -R16.reuse ;  /* 0x00000006240a7c23 */ /* 0x100fe20008000810 */
[----:B------:R-:W-:Y:S01]  /*1bd0*/  FMNMX R13, R3, R4, !PT ;  /* 0x00000004030d7209 */ /* 0x000fe20007800000 */
[--C-:B------:R-:W-:Y:S01]  /*1be0*/  FFMA R28, R28, UR6, -R16.reuse ;  /* 0x000000061c1c7c23 */ /* 0x100fe20008000810 */
[----:B------:R-:W-:Y:S01]  /*1bf0*/  FSETP.GEU.AND P1, PT, R24, -126, PT ;  /* 0xc2fc00001800780b */ /* 0x000fe20003f2e000 */
        /* <DEDUP_REMOVED lines=12> */
[----:B------:R-:W-:Y:S01]  /*1cc0*/  @!P1 FMUL R24, R24, 0.5 ;  /* 0x3f00000018189820 */ /* 0x000fe20000400000 */
[----:B------:R-:W-:Y:S01]  /*1cd0*/  FMNMX R15, R35, R6, !PT ;  /* 0x00000006230f7209 */ /* 0x000fe20007800000 */
[--C-:B------:R-:W-:Y:S01]  /*1ce0*/  FFMA R41, R41, UR6, -R16.reuse ;  /* 0x0000000629297c23 */ /* 0x100fe20008000810 */
[----:B------:R-:W-:Y:S01]  /*1cf0*/  FSETP.GEU.AND P6, PT, R33, -126, PT ;  /* 0xc2fc00002100780b */ /* 0x000fe20003fce000 */
[----:B------:R-:W-:Y:S01]  /*1d00*/  @!P2 FMUL R11, R11, 0.5 ;  /* 0x3f0000000b0ba820 */ /* 0x000fe20000400000 */
[----:B------:R-:W-:Y:S01]  /*1d10*/  FMNMX R6, R38, R15, !PT ;  /* 0x0000000f26067209 */ /* 0x000fe20007800000 */
[----:B------:R-:W1:Y:S01]  /*1d20*/  MUFU.EX2 R24, R24 ;  /* 0x0000001800187308 */ /* 0x000e620000000800 */
[----:B------:R-:W-:Y:S01]  /*1d30*/  FSETP.GEU.AND P5, PT, R32, -126, PT ;  /* 0xc2fc00002000780b */ /* 0x000fe20003fae000 */
[----:B------:R-:W-:Y:S01]  /*1d40*/  @!P3 FMUL R28, R28, 0.5 ;  /* 0x3f0000001c1cb820 */ /* 0x000fe20000400000 */
[----:B------:R-:W-:Y:S01]  /*1d50*/  FMNMX R17, R39, R6, !PT ;  /* 0x0000000627117209 */ /* 0x000fe20007800000 */
[--C-:B------:R-:W-:Y:S01]  /*1d60*/  FFMA R45, R45, UR6, -R16.reuse ;  /* 0x000000062d2d7c23 */ /* 0x100fe20008000810 */
[--C-:B------:R-:W-:Y:S01]  /*1d70*/  FFMA R49, R49, UR6, -R16.reuse ;  /* 0x0000000631317c23 */ /* 0x100fe20008000810 */
[----:B------:R-:W-:Y:S01]  /*1d80*/  @!P4 FMUL R29, R29, 0.5 ;  /* 0x3f0000001d1dc820 */ /* 0x000fe20000400000 */
[----:B------:R-:W-:Y:S01]  /*1d90*/  FMNMX R6, R42, R17, !PT ;  /* 0x000000112a067209 */ /* 0x000fe20007800000 */
[----:B------:R-:W2:Y:S01]  /*1da0*/  MUFU.EX2 R11, R11 ;  /* 0x0000000b000b7308 */ /* 0x000ea20000000800 */
[--C-:B------:R-:W-:Y:S01]  /*1db0*/  FFMA R14, R52, UR6, -R16.reuse ;  /* 0x00000006340e7c23 */ /* 0x100fe20008000810 */
[----:B------:R-:W-:Y:S01]  /*1dc0*/  @!P6 FMUL R33, R33, 0.5 ;  /* 0x3f0000002121e820 */ /* 0x000fe20000400000 */
[----:B------:R-:W-:Y:S01]  /*1dd0*/  FMNMX R17, R43, R6, !PT ;  /* 0x000000062b117209 */ /* 0x000fe20007800000 */
[--C-:B------:R-:W-:Y:S01]  /*1de0*/  FFMA R12, R44, UR6, -R16.reuse ;  /* 0x000000062c0c7c23 */ /* 0x100fe20008000810 */
[--C-:B------:R-:W-:Y:S01]  /*1df0*/  FFMA R53, R53, UR6, -R16.reuse ;  /* 0x0000000635357c23 */ /* 0x100fe20008000810 */
[----:B------:R-:W-:Y:S01]  /*1e00*/  @!P5 FMUL R32, R32, 0.5 ;  /* 0x3f0000002020d820 */ /* 0x000fe20000400000 */
[----:B------:R-:W-:Y:S01]  /*1e10*/  FMNMX R6, R46, R17, !PT ;  /* 0x000000112e067209 */ /* 0x000fe20007800000 */
[----:B------:R-:W3:Y:S01]  /*1e20*/  MUFU.EX2 R26, R28 ;  /* 0x0000001c001a7308 */ /* 0x000ee20000000800 */
[----:B-1----:R-:W-:Y:S01]  /*1e30*/  @!P1 FMUL R24, R24, R24 ;  /* 0x0000001818189220 */ /* 0x002fe20000400000 */
[----:B------:R-:W-:Y:S01]  /*1e40*/  FSETP.GEU.AND P1, PT, R10, -126, PT ;  /* 0xc2fc00000a00780b */ /* 0x000fe20003f2e000 */
[--C-:B------:R-:W-:Y:S01]  /*1e50*/  FFMA R60, R60, UR6, -R16.reuse ;  /* 0x000000063c3c7c23 */ /* 0x100fe20008000810 */
[----:B------:R-:W-:Y:S01]  /*1e60*/  FMNMX R19, R47, R6, !PT ;  /* 0x000000062f137209 */ /* 0x000fe20007800000 */
[--C-:B------:R-:W-:Y:S01]  /*1e70*/  FFMA R61, R61, UR6, -R16.reuse ;  /* 0x000000063d3d7c23 */ /* 0x100fe20008000810 */
[--C-:B------:R-:W-:Y:S01]  /*1e80*/  FFMA R64, R64, UR6, -R16.reuse ;  /* 0x0000000640407c23 */ /* 0x100fe20008000810 */
[--C-:B------:R-:W-:Y:S01]  /*1e90*/  FFMA R65, R65, UR6, -R16.reuse ;  /* 0x0000000641417c23 */ /* 0x100fe20008000810 */
[----:B------:R-:W-:Y:S01]  /*1ea0*/  FMNMX R6, R50, R19, !PT ;  /* 0x0000001332067209 */ /* 0x000fe20007800000 */
[----:B------:R-:W1:Y:S01]  /*1eb0*/  MUFU.EX2 R13, R29 ;  /* 0x0000001d000d7308 */ /* 0x000e620000000800 */
[----:B--2---:R-:W-:Y:S01]  /*1ec0*/  @!P2 FMUL R11, R11, R11 ;  /* 0x0000000b0b0ba220 */ /* 0x004fe20000400000 */
[----:B------:R-:W-:Y:S01]  /*1ed0*/  FSETP.GEU.AND P2, PT, R37, -126, PT ;  /* 0xc2fc00002500780b */ /* 0x000fe20003f4e000 */
[--C-:B------:R-:W-:Y:S01]  /*1ee0*/  FFMA R72, R72, UR6, -R16.reuse ;  /* 0x0000000648487c23 */ /* 0x100fe20008000810 */
[----:B------:R-:W-:Y:S01]  /*1ef0*/  FMNMX R19, R51, R6, !PT ;  /* 0x0000000633137209 */ /* 0x000fe20007800000 */
[--C-:B------:R-:W-:Y:S01]  /*1f00*/  FFMA R56, R56, UR6, -R16.reuse ;  /* 0x0000000638387c23 */ /* 0x100fe20008000810 */
[----:B------:R-:W-:Y:S01]  /*1f10*/  @!P1 FMUL R10, R10, 0.5 ;  /* 0x3f0000000a0a9820 */ /* 0x000fe20000400000 */
[--C-:B------:R-:W-:Y:S01]  /*1f20*/  FFMA R69, R69, UR6, -R16.reuse ;  /* 0x0000000645457c23 */ /* 0x100fe20008000810 */
[----:B------:R-:W-:Y:S01]  /*1f30*/  FMNMX R6, R54, R19, !PT ;  /* 0x0000001336067209 */ /* 0x000fe20007800000 */
[----:B------:R-:W2:Y:S01]  /*1f40*/  MUFU.EX2 R15, R33 ;  /* 0x00000021000f7308 */ /* 0x000ea20000000800 */
[----:B---3--:R-:W-:Y:S01]  /*1f50*/  @!P3 FMUL R26, R26, R26 ;  /* 0x0000001a1a1ab220 */ /* 0x008fe20000400000 */
[----:B------:R-:W-:Y:S01]  /*1f60*/  FSETP.GEU.AND P3, PT, R40, -126, PT ;  /* 0xc2fc00002800780b */ /* 0x000fe20003f6e000 */
[--C-:B------:R-:W-:Y:S01]  /*1f70*/  FFMA R73, R73, UR6, -R16.reuse ;  /* 0x0000000649497c23 */ /* 0x100fe20008000810 */
[----:B------:R-:W-:Y:S01]  /*1f80*/  FMNMX R21, R55, R6, !PT ;  /* 0x0000000637157209 */ /* 0x000fe20007800000 */
[--C-:B------:R-:W-:Y:S01]  /*1f90*/  FFMA R76, R76, UR6, -R16.reuse ;  /* 0x000000064c4c7c23 */ /* 0x100fe20008000810 */
[----:B------:R-:W-:Y:S01]  /*1fa0*/  @!P2 FMUL R37, R37, 0.5 ;  /* 0x3f0000002525a820 */ /* 0x000fe20000400000 */
[--C-:B------:R-:W-:Y:S01]  /*1fb0*/  FFMA R77, R77, UR6, -R16.reuse ;  /* 0x000000064d4d7c23 */ /* 0x100fe20008000810 */
[----:B------:R-:W3:Y:S01]  /*1fc0*/  MUFU.EX2 R10, R10 ;  /* 0x0000000a000a7308 */ /* 0x000ee20000000800 */
[----:B------:R-:W-:Y:S01]  /*1fd0*/  FMNMX R6, R58, R21, !PT ;  /* 0x000000153a067209 */ /* 0x000fe20007800000 */
[----:B-1----:R-:W-:Y:S01]  /*1fe0*/  @!P4 FMUL R13, R13, R13 ;  /* 0x0000000d0d0dc220 */ /* 0x002fe20000400000 */
[----:B------:R-:W-:Y:S01]  /*1ff0*/  FSETP.GEU.AND P4, PT, R41, -126, PT ;  /* 0xc2fc00002900780b */ /* 0x000fe20003f8e000 */
[--C-:B------:R-:W-:Y:S01]  /*2000*/  FFMA R81, R81, UR6, -R16.reuse ;  /* 0x0000000651517c23 */ /* 0x100fe20008000810 */
[----:B------:R-:W-:Y:S01]  /*2010*/  FMNMX R21, R59, R6, !PT ;  /* 0x000000063b157209 */ /* 0x000fe20007800000 */
[--C-:B------:R-:W-:Y:S01]  /*2020*/  FFMA R68, R68, UR6, -R16.reuse ;  /* 0x0000000644447c23 */ /* 0x100fe20008000810 */
[----:B------:R-:W-:Y:S01]  /*2030*/  @!P3 FMUL R40, R40, 0.5 ;  /* 0x3f0000002828b820 */ /* 0x000fe20000400000 */
[----:B------:R-:W1:Y:S01]  /*2040*/  MUFU.EX2 R17, R37 ;  /* 0x0000002500117308 */ /* 0x000e620000000800 */
[----:B------:R-:W-:Y:S01]  /*2050*/  FMNMX R6, R62, R21, !PT ;  /* 0x000000153e067209 */ /* 0x000fe20007800000 */
[----:B--2---:R-:W-:Y:S01]  /*2060*/  @!P6 FMUL R15, R15, R15 ;  /* 0x0000000f0f0fe220 */ /* 0x004fe20000400000 */
[----:B------:R-:W-:Y:S01]  /*2070*/  FSETP.GEU.AND P6, PT, R45, -126, PT ;  /* 0xc2fc00002d00780b */ /* 0x000fe20003fce000 */
[--C-:B------:R-:W-:Y:S01]  /*2080*/  FFMA R80, R80, UR6, -R16.reuse ;  /* 0x0000000650507c23 */ /* 0x100fe20008000810 */
[----:B------:R-:W-:Y:S01]  /*2090*/  FMNMX R23, R63, R6, !PT ;  /* 0x000000063f177209 */ /* 0x000fe20007800000 */
[----:B------:R-:W-:-:S02]  /*20a0*/  FFMA R84, R84, UR6, -R16 ;  /* 0x0000000654547c23 */ /* 0x000fc40008000810 */
[----:B------:R-:W-:Y:S01]  /*20b0*/  @!P4 FMUL R41, R41, 0.5 ;  /* 0x3f0000002929c820 */ /* 0x000fe20000400000 */
[----:B---3--:R-:W-:Y:S01]  /*20c0*/  @!P1 FMUL R10, R10, R10 ;  /* 0x0000000a0a0a9220 */ /* 0x008fe20000400000 */
[----:B------:R-:W-:Y:S01]  /*20d0*/  FSETP.GEU.AND P1, PT, R36, -126, PT ;  /* 0xc2fc00002400780b */ /* 0x000fe20003f2e000 */
[----:B------:R-:W2:Y:S01]  /*20e0*/  MUFU.EX2 R28, R32 ;  /* 0x00000020001c7308 */ /* 0x000ea20000000800 */
[----:B------:R-:W-:-:S04]  /*20f0*/  FMNMX R6, R66, R23, !PT ;  /* 0x0000001742067209 */ /* 0x000fc80007800000 */
[----:B------:R-:W-:Y:S01]  /*2100*/  FMNMX R23, R67, R6, !PT ;  /* 0x0000000643177209 */ /* 0x000fe20007800000 */
[----:B------:R-:W-:Y:S01]  /*2110*/  @!P6 FMUL R45, R45, 0.5 ;  /* 0x3f0000002d2de820 */ /* 0x000fe20000400000 */
[----:B-1----:R-:W-:Y:S01]  /*2120*/  @!P2 FMUL R17, R17, R17 ;  /* 0x000000111111a220 */ /* 0x002fe20000400000 */
[----:B------:R1:W3:Y:S01]  /*2130*/  MUFU.EX2 R32, R40 ;  /* 0x0000002800207308 */ /* 0x0002e20000000800 */
[----:B------:R-:W-:Y:S02]  /*2140*/  FMNMX R6, R70, R23, !PT ;  /* 0x0000001746067209 */ /* 0x000fe40007800000 */
[----:B------:R-:W-:Y:S01]  /*2150*/  FSETP.GEU.AND P2, PT, R49, -126, PT ;  /* 0xc2fc00003100780b */ /* 0x000fe20003f4e000 */
[----:B------:R-:W-:Y:S01]  /*2160*/  @!P1 FMUL R36, R36, 0.5 ;  /* 0x3f00000024249820 */ /* 0x000fe20000400000 */
[----:B------:R-:W-:-:S03]  /*2170*/  FMNMX R25, R71, R6, !PT ;  /* 0x0000000647197209 */ /* 0x000fc60007800000 */
[----:B------:R-:W4:Y:S01]  /*2180*/  MUFU.EX2 R19, R41 ;  /* 0x0000002900137308 */ /* 0x000f220000000800 */
[----:B------:R-:W-:Y:S01]  /*2190*/  FMNMX R6, R74, R25, !PT ;  /* 0x000000194a067209 */ /* 0x000fe20007800000 */
[----:B--2---:R-:W-:Y:S01]  /*21a0*/  @!P5 FMUL R28, R28, R28 ;  /* 0x0000001c1c1cd220 */ /* 0x004fe20000400000 */
[----:B------:R-:W-:Y:S01]  /*21b0*/  FSETP.GEU.AND P5, PT, R12, -126, PT ;  /* 0xc2fc00000c00780b */ /* 0x000fe20003fae000 */
[--C-:B-1----:R-:W-:Y:S01]  /*21c0*/  FFMA R40, R57, UR6, -R16.reuse ;  /* 0x0000000639287c23 */ /* 0x102fe20008000810 */
[----:B------:R-:W-:Y:S01]  /*21d0*/  FMNMX R25, R75, R6, !PT ;  /* 0x000000064b197209 */ /* 0x000fe20007800000 */
[----:B------:R-:W-:Y:S02]  /*21e0*/  FFMA R16, R85, UR6, -R16 ;  /* 0x0000000655107c23 */ /* 0x000fe40008000810 */
[----:B------:R-:W1:Y:S01]  /*21f0*/  MUFU.EX2 R36, R36 ;  /* 0x0000002400247308 */ /* 0x000e620000000800 */
[----:B------:R-:W-:Y:S01]  /*2200*/  FMNMX R6, R78, R25, !PT ;  /* 0x000000194e067209 */ /* 0x000fe20007800000 */
[----:B---3--:R-:W-:Y:S01]  /*2210*/  @!P3 FMUL R32, R32, R32 ;  /* 0x000000202020b220 */ /* 0x008fe20000400000 */
[----:B------:R-:W-:Y:S01]  /*2220*/  FSETP.GEU.AND P3, PT, R14, -126, PT ;  /* 0xc2fc00000e00780b */ /* 0x000fe20003f6e000 */
[----:B------:R-:W-:Y:S01]  /*2230*/  @!P2 FMUL R49, R49, 0.5 ;  /* 0x3f0000003131a820 */ /* 0x000fe20000400000 */
[----:B------:R-:W-:-:S03]  /*2240*/  FMNMX R27, R79, R6, !PT ;  /* 0x000000064f1b7209 */ /* 0x000fc60007800000 */
[----:B------:R-:W2:Y:S01]  /*2250*/  MUFU.EX2 R21, R45 ;  /* 0x0000002d00157308 */ /* 0x000ea20000000800 */
[----:B----4-:R-:W-:Y:S01]  /*2260*/  @!P4 FMUL R19, R19, R19 ;  /* 0x000000131313c220 */ /* 0x010fe20000400000 */
[----:B------:R-:W-:Y:S01]  /*2270*/  FSETP.GEU.AND P4, PT, R53, -126, PT ;  /* 0xc2fc00003500780b */ /* 0x000fe20003f8e000 */
[----:B------:R-:W-:Y:S01]  /*2280*/  @!P5 FMUL R12, R12, 0.5 ;  /* 0x3f0000000c0cd820 */ /* 0x000fe20000400000 */
[----:B------:R-:W-:-:S04]  /*2290*/  FMNMX R6, R82, R27, !PT ;  /* 0x0000001b52067209 */ /* 0x000fc80007800000 */
[----:B------:R-:W-:Y:S01]  /*22a0*/  FMNMX R29, R83, R6, !PT ;  /* 0x00000006531d7209 */ /* 0x000fe20007800000 */
[----:B-1----:R-:W-:Y:S01]  /*22b0*/  @!P1 FMUL R36, R36, R36 ;  /* 0x0000002424249220 */ /* 0x002fe20000400000 */
[----:B------:R-:W-:Y:S01]  /*22c0*/  FSETP.GEU.AND P1, PT, R60, -126, PT ;  /* 0xc2fc00003c00780b */ /* 0x000fe20003f2e000 */
[----:B------:R-:W-:Y:S01]  /*22d0*/  @!P3 FMUL R14, R14, 0.5 ;  /* 0x3f0000000e0eb820 */ /* 0x000fe20000400000 */
[----:B------:R-:W-:Y:S01]  /*22e0*/  FMNMX R6, R86, R29, !PT ;  /* 0x0000001d56067209 */ /* 0x000fe20007800000 */
[----:B------:R-:W1:Y:S02]  /*22f0*/  MUFU.EX2 R23, R49 ;  /* 0x0000003100177308 */ /* 0x000e640000000800 */
[----:B------:R-:W-:Y:S01]  /*2300*/  @!P4 FMUL R53, R53, 0.5 ;  /* 0x3f0000003535c820 */ /* 0x000fe20000400000 */
[----:B------:R-:W-:Y:S01]  /*2310*/  FMNMX R6, R87, R6, !PT ;  /* 0x0000000657067209 */ /* 0x000fe20007800000 */
[----:B--2---:R-:W-:Y:S01]  /*2320*/  @!P6 FMUL R21, R21, R21 ;  /* 0x000000151515e220 */ /* 0x004fe20000400000 */
[----:B------:R-:W-:-:S03]  /*2330*/  FSETP.GEU.AND P6, PT, R40, -126, PT ;  /* 0xc2fc00002800780b */ /* 0x000fc60003fce000 */
[----:B------:R-:W2:Y:S01]  /*2340*/  MUFU.EX2 R14, R14 ;  /* 0x0000000e000e7308 */ /* 0x000ea20000000800 */
[----:B------:R-:W3:Y:S01]  /*2350*/  SHFL.BFLY PT, R33, R6, 0x1, 0x1f ;  /* 0x0c201f0006217f89 */ /* 0x000ee200000e0000 */
[----:B------:R-:W-:-:S06]  /*2360*/  @!P1 FMUL R60, R60, 0.5 ;  /* 0x3f0000003c3c9820 */ /* 0x000fcc0000400000 */
[----:B------:R-:W4:Y:S01]  /*2370*/  MUFU.EX2 R25, R53 ;  /* 0x0000003500197308 */ /* 0x000f220000000800 */
[----:B-1----:R-:W-:Y:S01]  /*2380*/  @!P2 FMUL R23, R23, R23 ;  /* 0x000000171717a220 */ /* 0x002fe20000400000 */
[----:B------:R-:W-:Y:S01]  /*2390*/  @!P6 FMUL R40, R40, 0.5 ;  /* 0x3f0000002828e820 */ /* 0x000fe20000400000 */
[----:B------:R-:W-:-:S05]  /*23a0*/  FSETP.GEU.AND P2, PT, R61, -126, PT ;  /* 0xc2fc00003d00780b */ /* 0x000fca0003f4e000 */
[----:B------:R-:W1:Y:S01]  /*23b0*/  MUFU.EX2 R29, R60 ;  /* 0x0000003c001d7308 */ /* 0x000e620000000800 */
[----:B--2---:R-:W-:Y:S01]  /*23c0*/  @!P3 FMUL R14, R14, R14 ;  /* 0x0000000e0e0eb220 */ /* 0x004fe20000400000 */
[----:B------:R-:W-:-:S06]  /*23d0*/  FSETP.GEU.AND P3, PT, R64, -126, PT ;  /* 0xc2fc00004000780b */ /* 0x000fcc0003f6e000 */
[----:B------:R-:W2:Y:S01]  /*23e0*/  MUFU.EX2 R12, R12 ;  /* 0x0000000c000c7308 */ /* 0x000ea20000000800 */
[----:B----4-:R-:W-:Y:S01]  /*23f0*/  @!P4 FMUL R25, R25, R25 ;  /* 0x000000191919c220 */ /* 0x010fe20000400000 */
[----:B------:R-:W-:Y:S01]  /*2400*/  FSETP.GEU.AND P4, PT, R65, -126, PT ;  /* 0xc2fc00004100780b */ /* 0x000fe20003f8e000 */
[----:B------:R-:W-:Y:S01]  /*2410*/  @!P2 FMUL R61, R61, 0.5 ;  /* 0x3f0000003d3da820 */ /* 0x000fe20000400000 */
[----:B---3--:R-:W-:-:S03]  /*2420*/  FMNMX R6, R6, R33, !PT ;  /* 0x0000002106067209 */ /* 0x008fc60007800000 */
[----:B------:R-:W-:Y:S01]  /*2430*/  @!P3 FMUL R64, R64, 0.5 ;  /* 0x3f0000004040b820 */ /* 0x000fe20000400000 */
[----:B------:R-:W3:Y:S01]  /*2440*/  MUFU.EX2 R40, R40 ;  /* 0x0000002800287308 */ /* 0x000ee20000000800 */
[----:B-1----:R-:W-:Y:S01]  /*2450*/  @!P1 FMUL R29, R29, R29 ;  /* 0x0000001d1d1d9220 */ /* 0x002fe20000400000 */
[----:B------:R-:W-:Y:S01]  /*2460*/  FSETP.GEU.AND P1, PT, R72, -126, PT ;  /* 0xc2fc00004800780b */ /* 0x000fe20003f2e000 */
[----:B------:R-:W1:Y:S04]  /*2470*/  SHFL.BFLY PT, R33, R6, 0x2, 0x1f ;  /* 0x0c401f0006217f89 */ /* 0x000e6800000e0000 */
[----:B------:R-:W-:Y:S01]  /*2480*/  @!P4 FMUL R65, R65, 0.5 ;  /* 0x3f0000004141c820 */ /* 0x000fe20000400000 */
[----:B------:R-:W4:Y:S01]  /*2490*/  MUFU.EX2 R18, R61 ;  /* 0x0000003d00127308 */ /* 0x000f220000000800 */
[----:B--2---:R-:W-:Y:S01]  /*24a0*/  @!P5 FMUL R12, R12, R12 ;  /* 0x0000000c0c0cd220 */ /* 0x004fe20000400000 */
[----:B------:R-:W-:-:S05]  /*24b0*/  FSETP.GEU.AND P5, PT, R56, -126, PT ;  /* 0xc2fc00003800780b */ /* 0x000fca0003fae000 */
[----:B------:R-:W-:Y:S01]  /*24c0*/  @!P1 FMUL R72, R72, 0.5 ;  /* 0x3f00000048489820 */ /* 0x000fe20000400000 */
[----:B------:R-:W2:Y:S01]  /*24d0*/  MUFU.EX2 R37, R64 ;  /* 0x0000004000257308 */ /* 0x000ea20000000800 */
[----:B---3--:R-:W-:Y:S01]  /*24e0*/  @!P6 FMUL R40, R40, R40 ;  /* 0x000000282828e220 */ /* 0x008fe20000400000 */
[----:B------:R-:W-:-:S05]  /*24f0*/  FSETP.GEU.AND P6, PT, R69, -126, PT ;  /* 0xc2fc00004500780b */ /* 0x000fca0003fce000 */
[----:B------:R-:W-:Y:S01]  /*2500*/  @!P5 FMUL R56, R56, 0.5 ;  /* 0x3f0000003838d820 */ /* 0x000fe20000400000 */
[----:B------:R-:W3:Y:S01]  /*2510*/  MUFU.EX2 R44, R65 ;  /* 0x00000041002c7308 */ /* 0x000ee20000000800 */
[----:B----4-:R-:W-:Y:S01]  /*2520*/  @!P2 FMUL R18, R18, R18 ;  /* 0x000000121212a220 */ /* 0x010fe20000400000 */
[----:B------:R-:W-:Y:S02]  /*2530*/  FSETP.GEU.AND P2, PT, R73, -126, PT ;  /* 0xc2fc00004900780b */ /* 0x000fe40003f4e000 */
[----:B-1----:R-:W-:-:S03]  /*2540*/  FMNMX R6, R6, R33, !PT ;  /* 0x0000002106067209 */ /* 0x002fc60007800000 */
[----:B------:R-:W-:Y:S01]  /*2550*/  @!P6 FMUL R69, R69, 0.5 ;  /* 0x3f0000004545e820 */ /* 0x000fe20000400000 */
[----:B------:R-:W1:Y:S01]  /*2560*/  MUFU.EX2 R45, R72 ;  /* 0x00000048002d7308 */ /* 0x000e620000000800 */
        /* <DEDUP_REMOVED lines=8> */
[----:B-1----:R-:W-:Y:S01]  /*25f0*/  @!P1 FMUL R45, R45, R45 ;  /* 0x0000002d2d2d9220 */ /* 0x002fe20000400000 */
[----:B------:R-:W-:-:S05]  /*2600*/  FSETP.GEU.AND P1, PT, R81, -126, PT ;  /* 0xc2fc00005100780b */ /* 0x000fca0003f2e000 */
[----:B------:R-:W-:Y:S01]  /*2610*/  @!P4 FMUL R77, R77, 0.5 ;  /* 0x3f0000004d4dc820 */ /* 0x000fe20000400000 */
[----:B------:R-:W1:Y:S01]  /*2620*/  MUFU.EX2 R48, R73 ;  /* 0x0000004900307308 */ /* 0x000e620000000800 */
[----:B--2---:R-:W-:Y:S01]  /*2630*/  @!P5 FMUL R27, R27, R27 ;  /* 0x0000001b1b1bd220 */ /* 0x004fe20000400000 */
[----:B------:R-:W-:-:S05]  /*2640*/  FSETP.GEU.AND P5, PT, R68, -126, PT ;  /* 0xc2fc00004400780b */ /* 0x000fca0003fae000 */
[----:B------:R-:W-:Y:S01]  /*2650*/  @!P1 FMUL R81, R81, 0.5 ;  /* 0x3f00000051519820 */ /* 0x000fe20000400000 */
[----:B------:R-:W2:Y:S01]  /*2660*/  MUFU.EX2 R49, R76 ;  /* 0x0000004c00317308 */ /* 0x000ea20000000800 */
[----:B---3--:R-:W-:Y:S01]  /*2670*/  @!P6 FMUL R20, R20, R20 ;  /* 0x000000141414e220 */ /* 0x008fe20000400000 */
[----:B------:R-:W-:-:S04]  /*2680*/  FSETP.NEU.AND P6, PT, R6, -INF , PT ;  /* 0xff8000000600780b */ /* 0x000fc80003fcd000 */
[----:B------:R-:W-:Y:S01]  /*2690*/  FSEL R52, R6, RZ, P6 ;  /* 0x000000ff06347208 */ /* 0x000fe20003000000 */
[----:B------:R-:W-:Y:S01]  /*26a0*/  @!P5 FMUL R68, R68, 0.5 ;  /* 0x3f0000004444d820 */ /* 0x000fe20000400000 */
[----:B------:R-:W3:Y:S01]  /*26b0*/  MUFU.EX2 R22, R77 ;  /* 0x0000004d00167308 */ /* 0x000ee20000000800 */
[----:B-1----:R-:W-:Y:S01]  /*26c0*/  @!P2 FMUL R48, R48, R48 ;  /* 0x000000303030a220 */ /* 0x002fe20000400000 */
[----:B------:R-:W-:Y:S01]  /*26d0*/  FSETP.GEU.AND P2, PT, R16, -126, PT ;  /* 0xc2fc00001000780b */ /* 0x000fe20003f4e000 */
[----:B------:R-:W-:Y:S01]  /*26e0*/  FMUL R56, R52, UR6 ;  /* 0x0000000634387c20 */ /* 0x000fe20008400000 */
[----:B------:R-:W-:-:S03]  /*26f0*/  FSETP.GEU.AND P6, PT, R84, -126, PT ;  /* 0xc2fc00005400780b */ /* 0x000fc60003fce000 */
[--C-:B------:R-:W-:Y:S01]  /*2700*/  FFMA R3, R3, UR6, -R56.reuse ;  /* 0x0000000603037c23 */ /* 0x100fe20008000838 */
[----:B------:R-:W1:Y:S01]  /*2710*/  MUFU.EX2 R52, R81 ;  /* 0x0000005100347308 */ /* 0x000e620000000800 */
[--C-:B------:R-:W-:Y:S01]  /*2720*/  FFMA R4, R4, UR6, -R56.reuse ;  /* 0x0000000604047c23 */ /* 0x100fe20008000838 */
[--C-:B------:R-:W-:Y:S01]  /*2730*/  FFMA R57, R31, UR6, -R56.reuse ;  /* 0x000000061f397c23 */ /* 0x100fe20008000838 */
[----:B--2---:R-:W-:Y:S01]  /*2740*/  @!P3 FMUL R49, R49, R49 ;  /* 0x000000313131b220 */ /* 0x004fe20000400000 */
[----:B------:R-:W-:Y:S01]  /*2750*/  FSETP.GEU.AND P3, PT, R3, -126, PT ;  /* 0xc2fc00000300780b */ /* 0x000fe20003f6e000 */
[--C-:B------:R-:W-:Y:S01]  /*2760*/  FFMA R61, R35, UR6, -R56.reuse ;  /* 0x00000006233d7c23 */ /* 0x100fe20008000838 */
[--C-:B------:R-:W-:Y:S01]  /*2770*/  FFMA R38, R38, UR6, -R56.reuse ;  /* 0x0000000626267c23 */ /* 0x100fe20008000838 */
[----:B------:R-:W-:Y:S01]  /*2780*/  @!P2 FMUL R16, R16, 0.5 ;  /* 0x3f0000001010a820 */ /* 0x000fe20000400000 */
[----:B------:R-:W2:Y:S01]  /*2790*/  MUFU.EX2 R41, R68 ;  /* 0x0000004400297308 */ /* 0x000ea20000000800 */
[----:B---3--:R-:W-:Y:S01]  /*27a0*/  @!P4 FMUL R22, R22, R22 ;  /* 0x000000161616c220 */ /* 0x008fe20000400000 */
[----:B------:R-:W-:Y:S01]  /*27b0*/  FSETP.GEU.AND P4, PT, R4, -126, PT ;  /* 0xc2fc00000400780b */ /* 0x000fe20003f8e000 */
[----:B------:R-:W-:Y:S01]  /*27c0*/  @!P6 FMUL R84, R84, 0.5 ;  /* 0x3f0000005454e820 */ /* 0x000fe20000400000 */
[--C-:B------:R-:W-:Y:S01]  /*27d0*/  FFMA R30, R30, UR6, -R56.reuse ;  /* 0x000000061e1e7c23 */ /* 0x100fe20008000838 */
[--C-:B------:R-:W-:Y:S01]  /*27e0*/  FFMA R34, R34, UR6, -R56.reuse ;  /* 0x0000000622227c23 */ /* 0x100fe20008000838 */
[--C-:B------:R-:W-:Y:S01]  /*27f0*/  FFMA R50, R50, UR6, -R56.reuse ;  /* 0x0000000632327c23 */ /* 0x100fe20008000838 */
[--C-:B------:R-:W-:Y:S01]  /*2800*/  FFMA R42, R42, UR6, -R56.reuse ;  /* 0x000000062a2a7c23 */ /* 0x100fe20008000838 */
[----:B------:R-:W3:Y:S01]  /*2810*/  MUFU.EX2 R16, R16 ;  /* 0x0000001000107308 */ /* 0x000ee20000000800 */
[----:B-1----:R-:W-:Y:S01]  /*2820*/  @!P1 FMUL R52, R52, R52 ;  /* 0x0000003434349220 */ /* 0x002fe20000400000 */
[----:B------:R-:W-:Y:S01]  /*2830*/  FSETP.GEU.AND P1, PT, R57, -126, PT ;  /* 0xc2fc00003900780b */ /* 0x000fe20003f2e000 */
[----:B------:R-:W-:Y:S01]  /*2840*/  @!P3 FMUL R3, R3, 0.5 ;  /* 0x3f0000000303b820 */ /* 0x000fe20000400000 */
[--C-:B------:R-:W-:Y:S01]  /*2850*/  FFMA R46, R46, UR6, -R56.reuse ;  /* 0x000000062e2e7c23 */ /* 0x100fe20008000838 */
[--C-:B------:R-:W-:Y:S01]  /*2860*/  FFMA R63, R63, UR6, -R56.reuse ;  /* 0x000000063f3f7c23 */ /* 0x100fe20008000838 */
[--C-:B------:R-:W-:Y:S01]  /*2870*/  FFMA R67, R67, UR6, -R56.reuse ;  /* 0x0000000643437c23 */ /* 0x100fe20008000838 */
[----:B------:R-:W-:Y:S01]  /*2880*/  @!P4 FMUL R4, R4, 0.5 ;  /* 0x3f0000000404c820 */ /* 0x000fe20000400000 */
[----:B------:R1:W4:Y:S01]  /*2890*/  MUFU.EX2 R31, R3 ;  /* 0x00000003001f7308 */ /* 0x0003220000000800 */
[----:B--2---:R-:W-:Y:S01]  /*28a0*/  @!P5 FMUL R41, R41, R41 ;  /* 0x000000292929d220 */ /* 0x004fe20000400000 */
[----:B------:R-:W-:Y:S01]  /*28b0*/  FSETP.GEU.AND P5, PT, R80, -126, PT ;  /* 0xc2fc00005000780b */ /* 0x000fe20003fae000 */
[--C-:B------:R-:W-:Y:S01]  /*28c0*/  FFMA R54, R54, UR6, -R56.reuse ;  /* 0x0000000636367c23 */ /* 0x100fe20008000838 */
[--C-:B------:R-:W-:Y:S01]  /*28d0*/  FFMA R59, R59, UR6, -R56.reuse ;  /* 0x000000063b3b7c23 */ /* 0x100fe20008000838 */
[--C-:B------:R-:W-:Y:S01]  /*28e0*/  FFMA R75, R75, UR6, -R56.reuse ;  /* 0x000000064b4b7c23 */ /* 0x100fe20008000838 */
[--C-:B------:R-:W-:Y:S01]  /*28f0*/  FFMA R83, R83, UR6, -R56.reuse ;  /* 0x0000000653537c23 */ /* 0x100fe20008000838 */
[----:B------:R-:W-:Y:S01]  /*2900*/  @!P1 FMUL R57, R57, 0.5 ;  /* 0x3f00000039399820 */ /* 0x000fe20000400000 */
[----:B------:R2:W5:Y:S01]  /*2910*/  MUFU.EX2 R60, R4 ;  /* 0x00000004003c7308 */ /* 0x0005620000000800 */
[--C-:B-1----:R-:W-:Y:S01]  /*2920*/  FFMA R3, R39, UR6, -R56.reuse ;  /* 0x0000000627037c23 */ /* 0x102fe20008000838 */
[----:B---3--:R-:W-:Y:S01]  /*2930*/  @!P2 FMUL R16, R16, R16 ;  /* 0x000000101010a220 */ /* 0x008fe20000400000 */
[----:B------:R-:W-:Y:S01]  /*2940*/  FSETP.GEU.AND P2, PT, R61, -126, PT ;  /* 0xc2fc00003d00780b */ /* 0x000fe20003f4e000 */
[--C-:B------:R-:W-:Y:S01]  /*2950*/  FFMA R71, R71, UR6, -R56.reuse ;  /* 0x0000000647477c23 */ /* 0x100fe20008000838 */
[--C-:B------:R-:W-:Y:S01]  /*2960*/  FFMA R78, R78, UR6, -R56.reuse ;  /* 0x000000064e4e7c23 */ /* 0x100fe20008000838 */
[--C-:B------:R-:W-:Y:S01]  /*2970*/  FFMA R79, R79, UR6, -R56.reuse ;  /* 0x000000064f4f7c23 */ /* 0x100fe20008000838 */
[----:B------:R-:W-:Y:S01]  /*2980*/  @!P5 FMUL R80, R80, 0.5 ;  /* 0x3f0000005050d820 */ /* 0x000fe20000400000 */
[----:B------:R-:W1:Y:S01]  /*2990*/  MUFU.EX2 R64, R57 ;  /* 0x0000003900407308 */ /* 0x000e620000000800 */
[--C-:B--2---:R-:W-:Y:S01]  /*29a0*/  FFMA R4, R43, UR6, -R56.reuse ;  /* 0x000000062b047c23 */ /* 0x104fe20008000838 */
[----:B----4-:R-:W-:Y:S01]  /*29b0*/  @!P3 FMUL R31, R31, R31 ;  /* 0x0000001f1f1fb220 */ /* 0x010fe20000400000 */
[----:B------:R-:W-:Y:S01]  /*29c0*/  FSETP.GEU.AND P3, PT, R38, -126, PT ;  /* 0xc2fc00002600780b */ /* 0x000fe20003f6e000 */
[----:B------:R-:W-:Y:S01]  /*29d0*/  FFMA R86, R86, UR6, -R56 ;  /* 0x0000000656567c23 */ /* 0x000fe20008000838 */
[----:B------:R-:W-:-:S03]  /*29e0*/  FADD R65, R23, R52 ;  /* 0x0000003417417221 */ /* 0x000fc60000000000 */
[----:B------:R-:W2:Y:S01]  /*29f0*/  MUFU.EX2 R33, R80 ;  /* 0x0000005000217308 */ /* 0x000ea20000000800 */
[----:B-----5:R-:W-:Y:S01]  /*2a00*/  @!P4 FMUL R60, R60, R60 ;  /* 0x0000003c3c3cc220 */ /* 0x020fe20000400000 */
[----:B------:R-:W-:Y:S01]  /*2a10*/  FSETP.GEU.AND P4, PT, R3, -126, PT ;  /* 0xc2fc00000300780b */ /* 0x000fe20003f8e000 */
[----:B------:R-:W-:-:S05]  /*2a20*/  @!P2 FMUL R61, R61, 0.5 ;  /* 0x3f0000003d3da820 */ /* 0x000fca0000400000 */
[----:B------:R-:W3:Y:S01]  /*2a30*/  MUFU.EX2 R53, R84 ;  /* 0x0000005400357308 */ /* 0x000ee20000000800 */
[----:B-1----:R-:W-:Y:S01]  /*2a40*/  @!P1 FMUL R64, R64, R64 ;  /* 0x0000004040409220 */ /* 0x002fe20000400000 */
[----:B------:R-:W-:Y:S01]  /*2a50*/  FSETP.GEU.AND P1, PT, R4, -126, PT ;  /* 0xc2fc00000400780b */ /* 0x000fe20003f2e000 */
[----:B------:R-:W-:-:S04]  /*2a60*/  @!P3 FMUL R38, R38, 0.5 ;  /* 0x3f0000002626b820 */ /* 0x000fc80000400000 */
[----:B------:R-:W-:Y:S01]  /*2a70*/  @!P4 FMUL R3, R3, 0.5 ;  /* 0x3f0000000303c820 */ /* 0x000fe20000400000 */
[----:B------:R1:W4:Y:S01]  /*2a80*/  MUFU.EX2 R68, R61 ;  /* 0x0000003d00447308 */ /* 0x0003220000000800 */
[----:B--2---:R-:W-:Y:S01]  /*2a90*/  @!P5 FMUL R33, R33, R33 ;  /* 0x000000212121d220 */ /* 0x004fe20000400000 */
[----:B------:R-:W-:-:S04]  /*2aa0*/  FSETP.GEU.AND P5, PT, R30, -126, PT ;  /* 0xc2fc00001e00780b */ /* 0x000fc80003fae000 */
[----:B------:R-:W-:Y:S01]  /*2ab0*/  F2FP.BF16.F32.PACK_AB R52, R52, R33 ;  /* 0x000000213434723e */ /* 0x000fe200000010ff */
[----:B------:R-:W-:Y:S01]  /*2ac0*/  @!P1 FMUL R4, R4, 0.5 ;  /* 0x3f00000004049820 */ /* 0x000fe20000400000 */
[----:B------:R-:W2:Y:S01]  /*2ad0*/  MUFU.EX2 R43, R38 ;  /* 0x00000026002b7308 */ /* 0x000ea20000000800 */
[----:B---3--:R-:W-:Y:S01]  /*2ae0*/  @!P6 FMUL R53, R53, R53 ;  /* 0x000000353535e220 */ /* 0x008fe20000400000 */
[----:B------:R-:W-:Y:S01]  /*2af0*/  FSETP.GEU.AND P6, PT, R34, -126, PT ;  /* 0xc2fc00002200780b */ /* 0x000fe20003fce000 */
[----:B-1----:R-:W-:Y:S01]  /*2b00*/  FADD R61, R36, R33 ;  /* 0x00000021243d7221 */ /* 0x002fe20000000000 */
[----:B------:R-:W-:-:S03]  /*2b10*/  F2FP.BF16.F32.PACK_AB R36, R23, R36 ;  /* 0x000000241724723e */ /* 0x000fc600000010ff */
[----:B------:R-:W-:Y:S01]  /*2b20*/  @!P5 FMUL R30, R30, 0.5 ;  /* 0x3f0000001e1ed820 */ /* 0x000fe20000400000 */
[----:B------:R1:W3:Y:S01]  /*2b30*/  MUFU.EX2 R72, R3 ;  /* 0x0000000300487308 */ /* 0x0002e20000000800 */
[----:B----4-:R-:W-:-:S06]  /*2b40*/  @!P2 FMUL R68, R68, R68 ;  /* 0x000000444444a220 */ /* 0x010fcc0000400000 */
[----:B------:R-:W-:Y:S01]  /*2b50*/  @!P6 FMUL R34, R34, 0.5 ;  /* 0x3f0000002222e820 */ /* 0x000fe20000400000 */
[----:B------:R4:W5:Y:S01]  /*2b60*/  MUFU.EX2 R76, R4 ;  /* 0x00000004004c7308 */ /* 0x0009620000000800 */
[----:B-1----:R-:W-:Y:S01]  /*2b70*/  FFMA R3, R51, UR6, -R56 ;  /* 0x0000000633037c23 */ /* 0x002fe20008000838 */
[----:B--2---:R-:W-:Y:S01]  /*2b80*/  @!P3 FMUL R43, R43, R43 ;  /* 0x0000002b2b2bb220 */ /* 0x004fe20000400000 */
[----:B------:R-:W-:-:S05]  /*2b90*/  FSETP.GEU.AND P3, PT, R50, -126, PT ;  /* 0xc2fc00003200780b */ /* 0x000fca0003f6e000 */
[----:B------:R1:W2:Y:S01]  /*2ba0*/  MUFU.EX2 R35, R30 ;  /* 0x0000001e00237308 */ /* 0x0002a20000000800 */
[----:B----4-:R-:W-:Y:S01]  /*2bb0*/  FFMA R4, R55, UR6, -R56 ;  /* 0x0000000637047c23 */ /* 0x010fe20008000838 */
[----:B---3--:R-:W-:Y:S01]  /*2bc0*/  @!P4 FMUL R72, R72, R72 ;  /* 0x000000484848c220 */ /* 0x008fe20000400000 */
[----:B------:R-:W-:-:S05]  /*2bd0*/  FSETP.GEU.AND P4, PT, R3, -126, PT ;  /* 0xc2fc00000300780b */ /* 0x000fca0003f8e000 */
[----:B------:R3:W4:Y:S01]  /*2be0*/  MUFU.EX2 R39, R34 ;  /* 0x0000002200277308 */ /* 0x0007220000000800 */
[--C-:B-1----:R-:W-:Y:S01]  /*2bf0*/  FFMA R30, R47, UR6, -R56.reuse ;  /* 0x000000062f1e7c23 */ /* 0x102fe20008000838 */
[----:B-----5:R-:W-:Y:S01]  /*2c00*/  @!P1 FMUL R76, R76, R76 ;  /* 0x0000004c4c4c9220 */ /* 0x020fe20000400000 */
[----:B------:R-:W-:Y:S01]  /*2c10*/  FSETP.GEU.AND P1, PT, R4, -126, PT ;  /* 0xc2fc00000400780b */ /* 0x000fe20003f2e000 */
[----:B------:R-:W-:Y:S02]  /*2c20*/  @!P3 FMUL R50, R50, 0.5 ;  /* 0x3f0000003232b820 */ /* 0x000fe40000400000 */
[----:B------:R-:W-:Y:S02]  /*2c30*/  FSETP.GEU.AND P2, PT, R30, -126, PT ;  /* 0xc2fc00001e00780b */ /* 0x000fe40003f4e000 */
[----:B------:R-:W-:Y:S01]  /*2c40*/  @!P4 FMUL R3, R3, 0.5 ;  /* 0x3f0000000303c820 */ /* 0x000fe20000400000 */
[----:B--2---:R-:W-:Y:S01]  /*2c50*/  @!P5 FMUL R35, R35, R35 ;  /* 0x000000232323d220 */ /* 0x004fe20000400000 */
[----:B------:R-:W-:Y:S01]  /*2c60*/  FSETP.GEU.AND P5, PT, R42, -126, PT ;  /* 0xc2fc00002a00780b */ /* 0x000fe20003fae000 */
[----:B---3--:R-:W-:Y:S01]  /*2c70*/  FFMA R34, R58, UR6, -R56 ;  /* 0x000000063a227c23 */ /* 0x008fe20008000838 */
[----:B------:R-:W1:Y:S04]  /*2c80*/  MUFU.EX2 R55, R50 ;  /* 0x0000003200377308 */ /* 0x000e680000000800 */
[----:B------:R-:W-:Y:S01]  /*2c90*/  @!P1 FMUL R4, R4, 0.5 ;  /* 0x3f00000004049820 */ /* 0x000fe20000400000 */
[----:B----4-:R-:W-:Y:S01]  /*2ca0*/  @!P6 FMUL R39, R39, R39 ;  /* 0x000000272727e220 */ /* 0x010fe20000400000 */
[----:B------:R-:W-:Y:S01]  /*2cb0*/  FSETP.GEU.AND P6, PT, R46, -126, PT ;  /* 0xc2fc00002e00780b */ /* 0x000fe20003fce000 */
[----:B------:R-:W-:Y:S01]  /*2cc0*/  @!P2 FMUL R30, R30, 0.5 ;  /* 0x3f0000001e1ea820 */ /* 0x000fe20000400000 */
[----:B------:R2:W3:Y:S03]  /*2cd0*/  MUFU.EX2 R58, R3 ;  /* 0x00000003003a7308 */ /* 0x0004e60000000800 */
[----:B------:R-:W-:-:S05]  /*2ce0*/  @!P5 FMUL R42, R42, 0.5 ;  /* 0x3f0000002a2ad820 */ /* 0x000fca0000400000 */
[----:B------:R4:W5:Y:S01]  /*2cf0*/  MUFU.EX2 R80, R30 ;  /* 0x0000001e00507308 */ /* 0x0009620000000800 */
[----:B-1----:R-:W-:Y:S01]  /*2d00*/  @!P3 FMUL R55, R55, R55 ;  /* 0x000000373737b220 */ /* 0x002fe20000400000 */
[----:B--2---:R-:W-:Y:S01]  /*2d10*/  FFMA R3, R66, UR6, -R56 ;  /* 0x0000000642037c23 */ /* 0x004fe20008000838 */
[----:B------:R-:W-:-:S05]  /*2d20*/  @!P6 FMUL R46, R46, 0.5 ;  /* 0x3f0000002e2ee820 */ /* 0x000fca0000400000 */
[----:B------:R-:W1:Y:S01]  /*2d30*/  MUFU.EX2 R47, R42 ;  /* 0x0000002a002f7308 */ /* 0x000e620000000800 */
[----:B----4-:R-:W-:Y:S01]  /*2d40*/  FFMA R30, R62, UR6, -R56 ;  /* 0x000000063e1e7c23 */ /* 0x010fe20008000838 */
[----:B---3--:R-:W-:Y:S01]  /*2d50*/  @!P4 FMUL R58, R58, R58 ;  /* 0x0000003a3a3ac220 */ /* 0x008fe20000400000 */
[----:B------:R-:W-:-:S03]  /*2d60*/  FSETP.GEU.AND P4, PT, R63, -126, PT ;  /* 0xc2fc00003f00780b */ /* 0x000fc60003f8e000 */
[----:B------:R-:W-:Y:S02]  /*2d70*/  FSETP.GEU.AND P3, PT, R30, -126, PT ;  /* 0xc2fc00001e00780b */ /* 0x000fe40003f6e000 */
[----:B------:R2:W3:Y:S01]  /*2d80*/  MUFU.EX2 R62, R4 ;  /* 0x00000004003e7308 */ /* 0x0004e20000000800 */
[----:B-----5:R-:W-:Y:S01]  /*2d90*/  @!P2 FMUL R80, R80, R80 ;  /* 0x000000505050a220 */ /* 0x020fe20000400000 */
[----:B------:R-:W-:-:S06]  /*2da0*/  FSETP.GEU.AND P2, PT, R59, -126, PT ;  /* 0xc2fc00003b00780b */ /* 0x000fcc0003f4e000 */
[----:B------:R-:W4:Y:S01]  /*2db0*/  MUFU.EX2 R51, R46 ;  /* 0x0000002e00337308 */ /* 0x000f220000000800 */
[----:B-1----:R-:W-:Y:S01]  /*2dc0*/  @!P5 FMUL R47, R47, R47 ;  /* 0x0000002f2f2fd220 */ /* 0x002fe20000400000 */
[----:B------:R-:W-:Y:S01]  /*2dd0*/  FSETP.GEU.AND P5, PT, R54, -126, PT ;  /* 0xc2fc00003600780b */ /* 0x000fe20003fae000 */
[----:B------:R-:W-:Y:S01]  /*2de0*/  @!P3 FMUL R30, R30, 0.5 ;  /* 0x3f0000001e1eb820 */ /* 0x000fe20000400000 */
[----:B------:R-:W-:Y:S01]  /*2df0*/  @!P4 FMUL R63, R63, 0.5 ;  /* 0x3f0000003f3fc820 */ /* 0x000fe20000400000 */
[----:B--2---:R-:W-:Y:S01]  /*2e00*/  FFMA R4, R70, UR6, -R56 ;  /* 0x0000000646047c23 */ /* 0x004fe20008000838 */
[----:B------:R-:W-:Y:S01]  /*2e10*/  F2FP.BF16.F32.PACK_AB R33, R76, R47 ;  /* 0x0000002f4c21723e */ /* 0x000fe200000010ff */
[----:B------:R-:W-:Y:S01]  /*2e20*/  @!P2 FMUL R59, R59, 0.5 ;  /* 0x3f0000003b3ba820 */ /* 0x000fe20000400000 */
[----:B------:R1:W2:Y:S01]  /*2e30*/  MUFU.EX2 R66, R30 ;  /* 0x0000001e00427308 */ /* 0x0002a20000000800 */
[----:B---3--:R-:W-:Y:S01]  /*2e40*/  @!P1 FMUL R62, R62, R62 ;  /* 0x0000003e3e3e9220 */ /* 0x008fe20000400000 */
[----:B------:R-:W-:-:S05]  /*2e50*/  FSETP.GEU.AND P1, PT, R67, -126, PT ;  /* 0xc2fc00004300780b */ /* 0x000fca0003f2e000 */
[----:B------:R-:W-:Y:S01]  /*2e60*/  @!P5 FMUL R54, R54, 0.5 ;  /* 0x3f0000003636d820 */ /* 0x000fe20000400000 */
[----:B------:R-:W3:Y:S01]  /*2e70*/  MUFU.EX2 R63, R63 ;  /* 0x0000003f003f7308 */ /* 0x000ee20000000800 */
[----:B----4-:R-:W-:Y:S01]  /*2e80*/  @!P6 FMUL R51, R51, R51 ;  /* 0x000000333333e220 */ /* 0x010fe20000400000 */
[----:B------:R-:W-:Y:S01]  /*2e90*/  FSETP.GEU.AND P6, PT, R34, -126, PT ;  /* 0xc2fc00002200780b */ /* 0x000fe20003fce000 */
[----:B-1----:R-:W-:-:S04]  /*2ea0*/  FFMA R30, R82, UR6, -R56 ;  /* 0x00000006521e7c23 */ /* 0x002fc80008000838 */
        /* <DEDUP_REMOVED lines=9> */
[----:B------:R3:W4:Y:S01]  /*2f40*/  MUFU.EX2 R84, R34 ;  /* 0x0000002200547308 */ /* 0x0007220000000800 */
[----:B-1----:R-:W-:Y:S01]  /*2f50*/  @!P5 FMUL R57, R57, R57 ;  /* 0x000000393939d220 */ /* 0x002fe20000400000 */
[----:B------:R-:W-:-:S05]  /*2f60*/  FSETP.GEU.AND P5, PT, R3, -126, PT ;  /* 0xc2fc00000300780b */ /* 0x000fca0003fae000 */
[----:B------:R-:W-:Y:S01]  /*2f70*/  @!P4 FMUL R30, R30, 0.5 ;  /* 0x3f0000001e1ec820 */ /* 0x000fe20000400000 */
[----:B------:R-:W1:Y:S01]  /*2f80*/  MUFU.EX2 R59, R59 ;  /* 0x0000003b003b7308 */ /* 0x000e620000000800 */
[--C-:B---3--:R-:W-:Y:S01]  /*2f90*/  FFMA R34, R74, UR6, -R56.reuse ;  /* 0x000000064a227c23 */ /* 0x108fe20008000838 */
[----:B--2---:R-:W-:Y:S01]  /*2fa0*/  @!P1 FMUL R67, R67, R67 ;  /* 0x0000004343439220 */ /* 0x004fe20000400000 */
[----:B------:R-:W-:Y:S01]  /*2fb0*/  FSETP.GEU.AND P1, PT, R83, -126, PT ;  /* 0xc2fc00005300780b */ /* 0x000fe20003f2e000 */
[----:B------:R-:W-:Y:S02]  /*2fc0*/  FFMA R56, R87, UR6, -R56 ;  /* 0x0000000657387c23 */ /* 0x000fe40008000838 */
[----:B------:R-:W-:Y:S01]  /*2fd0*/  FADD R54, R68, R67 ;  /* 0x0000004344367221 */ /* 0x000fe20000000000 */
[----:B------:R-:W-:Y:S01]  /*2fe0*/  @!P5 FMUL R3, R3, 0.5 ;  /* 0x3f0000000303d820 */ /* 0x000fe20000400000 */
[----:B------:R-:W2:Y:S01]  /*2ff0*/  MUFU.EX2 R75, R75 ;  /* 0x0000004b004b7308 */ /* 0x000ea20000000800 */
[----:B----4-:R-:W-:Y:S01]  /*3000*/  @!P6 FMUL R84, R84, R84 ;  /* 0x000000545454e220 */ /* 0x010fe20000400000 */
[----:B------:R-:W-:-:S06]  /*3010*/  FSETP.GEU.AND P6, PT, R34, -126, PT ;  /* 0xc2fc00002200780b */ /* 0x000fcc0003fce000 */
[----:B------:R-:W-:Y:S01]  /*3020*/  @!P1 FMUL R83, R83, 0.5 ;  /* 0x3f00000053539820 */ /* 0x000fe20000400000 */
[----:B------:R3:W4:Y:S01]  /*3030*/  MUFU.EX2 R70, R3 ;  /* 0x0000000300467308 */ /* 0x0007220000000800 */
[----:B-1----:R-:W-:Y:S01]  /*3040*/  @!P2 FMUL R59, R59, R59 ;  /* 0x0000003b3b3ba220 */ /* 0x002fe20000400000 */
[----:B------:R-:W-:-:S04]  /*3050*/  FSETP.GEU.AND P2, PT, R4, -126, PT ;  /* 0xc2fc00000400780b */ /* 0x000fc80003f4e000 */
[----:B------:R-:W-:Y:S02]  /*3060*/  @!P6 FMUL R34, R34, 0.5 ;  /* 0x3f0000002222e820 */ /* 0x000fe40000400000 */
[----:B------:R1:W5:Y:S01]  /*3070*/  MUFU.EX2 R88, R30 ;  /* 0x0000001e00587308 */ /* 0x0003620000000800 */
[----:B--2---:R-:W-:Y:S01]  /*3080*/  @!P3 FMUL R75, R75, R75 ;  /* 0x0000004b4b4bb220 */ /* 0x004fe20000400000 */
[----:B------:R-:W-:Y:S01]  /*3090*/  FSETP.GEU.AND P3, PT, R79, -126, PT ;  /* 0xc2fc00004f00780b */ /* 0x000fe20003f6e000 */
[----:B---3--:R-:W-:Y:S01]  /*30a0*/  FADD R3, R24, R27 ;  /* 0x0000001b18037221 */ /* 0x008fe20000000000 */
[----:B------:R-:W-:Y:S01]  /*30b0*/  F2FP.BF16.F32.PACK_AB R24, R11, R24 ;  /* 0x000000180b18723e */ /* 0x000fe200000010ff */
[----:B------:R-:W-:Y:S02]  /*30c0*/  FADD R81, R76, R75 ;  /* 0x0000004b4c517221 */ /* 0x000fe40000000000 */
[----:B------:R-:W-:Y:S01]  /*30d0*/  @!P2 FMUL R4, R4, 0.5 ;  /* 0x3f0000000404a820 */ /* 0x000fe20000400000 */
[----:B------:R2:W3:Y:S01]  /*30e0*/  MUFU.EX2 R82, R34 ;  /* 0x0000002200527308 */ /* 0x0004e20000000800 */
[----:B----4-:R-:W-:Y:S01]  /*30f0*/  @!P5 FMUL R70, R70, R70 ;  /* 0x000000464646d220 */ /* 0x010fe20000400000 */
[----:B------:R-:W-:Y:S01]  /*3100*/  FSETP.GEU.AND P5, PT, R71, -126, PT ;  /* 0xc2fc00004700780b */ /* 0x000fe20003fae000 */
[----:B-1----:R-:W-:Y:S01]  /*3110*/  FADD R30, R32, R45 ;  /* 0x0000002d201e7221 */ /* 0x002fe20000000000 */
[----:B------:R-:W-:Y:S01]  /*3120*/  F2FP.BF16.F32.PACK_AB R32, R19, R32 ;  /* 0x000000201320723e */ /* 0x000fe200000010ff */
[----:B------:R-:W-:-:S02]  /*3130*/  FADD R50, R39, R70 ;  /* 0x0000004627327221 */ /* 0x000fc40000000000 */
[----:B------:R-:W-:Y:S01]  /*3140*/  @!P3 FMUL R79, R79, 0.5 ;  /* 0x3f0000004f4fb820 */ /* 0x000fe20000400000 */
[----:B------:R-:W1:Y:S01]  /*3150*/  MUFU.EX2 R83, R83 ;  /* 0x0000005300537308 */ /* 0x000e620000000800 */
[----:B-----5:R-:W-:Y:S01]  /*3160*/  @!P4 FMUL R88, R88, R88 ;  /* 0x000000585858c220 */ /* 0x020fe20000400000 */
[----:B------:R-:W-:Y:S01]  /*3170*/  FSETP.GEU.AND P4, PT, R86, -126, PT ;  /* 0xc2fc00005600780b */ /* 0x000fe20003f8e000 */
[----:B------:R-:W-:Y:S01]  /*3180*/  FADD R38, R3, R30 ;  /* 0x0000001e03267221 */ /* 0x000fe20000000000 */
[----:B------:R-:W-:Y:S01]  /*3190*/  FADD R3, R11, R40 ;  /* 0x000000280b037221 */ /* 0x000fe20000000000 */
[----:B--2---:R-:W-:Y:S01]  /*31a0*/  FADD R34, R19, R48 ;  /* 0x0000003013227221 */ /* 0x004fe20000000000 */
[----:B------:R-:W-:Y:S01]  /*31b0*/  FADD R30, R15, R44 ;  /* 0x0000002c0f1e7221 */ /* 0x000fe20000000000 */
[----:B------:R-:W-:Y:S01]  /*31c0*/  @!P5 FMUL R71, R71, 0.5 ;  /* 0x3f0000004747d820 */ /* 0x000fe20000400000 */
[----:B------:R2:W4:Y:S01]  /*31d0*/  MUFU.EX2 R74, R4 ;  /* 0x00000004004a7308 */ /* 0x0005220000000800 */
[----:B---3--:R-:W-:Y:S01]  /*31e0*/  @!P6 FMUL R82, R82, R82 ;  /* 0x000000525252e220 */ /* 0x008fe20000400000 */
[----:B------:R-:W-:Y:S01]  /*31f0*/  FSETP.GEU.AND P6, PT, R78, -126, PT ;  /* 0xc2fc00004e00780b */ /* 0x000fe20003fce000 */
[----:B------:R-:W-:Y:S01]  /*3200*/  FADD R42, R3, R34 ;  /* 0x00000022032a7221 */ /* 0x000fe20000000000 */
[----:B------:R-:W-:Y:S01]  /*3210*/  FADD R73, R30, R65 ;  /* 0x000000411e497221 */ /* 0x000fe20000000000 */
[----:B------:R-:W-:Y:S01]  /*3220*/  FADD R3, R13, R18 ;  /* 0x000000120d037221 */ /* 0x000fe20000000000 */
[----:B------:R-:W-:Y:S01]  /*3230*/  FADD R34, R21, R22 ;  /* 0x0000001615227221 */ /* 0x000fe20000000000 */
[----:B------:R-:W-:Y:S01]  /*3240*/  @!P4 FMUL R86, R86, 0.5 ;  /* 0x3f0000005656c820 */ /* 0x000fe20000400000 */
[----:B------:R-:W3:Y:S01]  /*3250*/  MUFU.EX2 R71, R71 ;  /* 0x0000004700477308 */ /* 0x000ee20000000800 */
[----:B-1----:R-:W-:Y:S01]  /*3260*/  @!P1 FMUL R83, R83, R83 ;  /* 0x0000005353539220 */ /* 0x002fe20000400000 */
[----:B------:R-:W-:Y:S01]  /*3270*/  FSETP.GEU.AND P1, PT, R56, -126, PT ;  /* 0xc2fc00003800780b */ /* 0x000fe20003f2e000 */
[----:B--2---:R-:W-:Y:S01]  /*3280*/  FADD R4, R28, R37 ;  /* 0x000000251c047221 */ /* 0x004fe20000000000 */
[----:B------:R-:W-:Y:S01]  /*3290*/  FADD R30, R17, R20 ;  /* 0x00000014111e7221 */ /* 0x000fe20000000000 */
[----:B------:R-:W-:Y:S01]  /*32a0*/  FADD R65, R25, R16 ;  /* 0x0000001019417221 */ /* 0x000fe20000000000 */
[----:B------:R-:W-:Y:S01]  /*32b0*/  FADD R3, R3, R34 ;  /* 0x0000002203037221 */ /* 0x000fe20000000000 */
[----:B------:R-:W-:Y:S01]  /*32c0*/  FADD R69, R4, R61 ;  /* 0x0000003d04457221 */ /* 0x000fe20000000000 */
[----:B------:R-:W-:Y:S01]  /*32d0*/  FADD R4, R26, R29 ;  /* 0x0000001d1a047221 */ /* 0x000fe20000000000 */
[----:B------:R-:W-:Y:S01]  /*32e0*/  FADD R61, R12, R49 ;  /* 0x000000310c3d7221 */ /* 0x000fe20000000000 */
[----:B------:R-:W-:Y:S01]  /*32f0*/  @!P6 FMUL R78, R78, 0.5 ;  /* 0x3f0000004e4ee820 */ /* 0x000fe20000400000 */
[----:B------:R-:W1:Y:S01]  /*3300*/  MUFU.EX2 R79, R79 ;  /* 0x0000004f004f7308 */ /* 0x000e620000000800 */
[----:B------:R-:W-:Y:S01]  /*3310*/  FADD R30, R30, R65 ;  /* 0x000000411e1e7221 */ /* 0x000fe20000000000 */
[----:B------:R-:W-:Y:S01]  /*3320*/  FADD R46, R4, R61 ;  /* 0x0000003d042e7221 */ /* 0x000fe20000000000 */
[----:B------:R-:W-:Y:S01]  /*3330*/  FADD R61, R14, R53 ;  /* 0x000000350e3d7221 */ /* 0x000fe20000000000 */
[----:B------:R-:W-:Y:S01]  /*3340*/  FADD R4, R10, R41 ;  /* 0x000000290a047221 */ /* 0x000fe20000000000 */
[----:B------:R-:W-:Y:S01]  /*3350*/  @!P1 FMUL R56, R56, 0.5 ;  /* 0x3f00000038389820 */ /* 0x000fe20000400000 */
[----:B------:R-:W-:Y:S01]  /*3360*/  FADD R65, R47, R82 ;  /* 0x000000522f417221 */ /* 0x000fe20000000000 */
[----:B------:R-:W-:Y:S01]  /*3370*/  FADD R85, R55, R88 ;  /* 0x0000005837557221 */ /* 0x000fe20000000000 */
[----:B------:R-:W-:Y:S01]  /*3380*/  FADD R77, R4, R61 ;  /* 0x0000003d044d7221 */ /* 0x000fe20000000000 */
[----:B------:R-:W2:Y:S01]  /*3390*/  MUFU.EX2 R78, R78 ;  /* 0x0000004e004e7308 */ /* 0x000ea20000000800 */
[----:B------:R-:W-:Y:S01]  /*33a0*/  FADD R4, R31, R84 ;  /* 0x000000541f047221 */ /* 0x000fe20000000000 */
[----:B------:R-:W-:Y:S01]  /*33b0*/  FADD R34, R60, R59 ;  /* 0x0000003b3c227221 */ /* 0x000fe20000000000 */
[----:B------:R-:W-:Y:S01]  /*33c0*/  FADD R87, R58, R83 ;  /* 0x000000533a577221 */ /* 0x000fe20000000000 */
[----:B----4-:R-:W-:Y:S01]  /*33d0*/  @!P2 FMUL R74, R74, R74 ;  /* 0x0000004a4a4aa220 */ /* 0x010fe20000400000 */
[----:B---3--:R-:W-:Y:S01]  /*33e0*/  @!P5 FMUL R71, R71, R71 ;  /* 0x000000474747d220 */ /* 0x008fe20000400000 */
[----:B------:R-:W-:Y:S01]  /*33f0*/  FADD R89, R4, R65 ;  /* 0x0000004104597221 */ /* 0x000fe20000000000 */
[----:B------:R-:W-:Y:S01]  /*3400*/  FADD R90, R50, R85 ;  /* 0x00000055325a7221 */ /* 0x000fe20000000000 */
[----:B------:R-:W3:Y:S01]  /*3410*/  MUFU.EX2 R86, R86 ;  /* 0x0000005600567308 */ /* 0x000ee20000000800 */
[----:B-1----:R-:W-:Y:S01]  /*3420*/  @!P3 FMUL R79, R79, R79 ;  /* 0x0000004f4f4fb220 */ /* 0x002fe20000400000 */
[----:B------:R-:W-:Y:S01]  /*3430*/  FADD R91, R54, R87 ;  /* 0x00000057365b7221 */ /* 0x000fe20000000000 */
[----:B------:R-:W-:Y:S01]  /*3440*/  FADD R4, R35, R66 ;  /* 0x0000004223047221 */ /* 0x000fe20000000000 */
[----:B------:R-:W-:Y:S01]  /*3450*/  FADD R50, R43, R74 ;  /* 0x0000004a2b327221 */ /* 0x000fe20000000000 */
[----:B------:R-:W-:Y:S01]  /*3460*/  FADD R54, R72, R71 ;  /* 0x0000004748367221 */ /* 0x000fe20000000000 */
[----:B------:R-:W-:Y:S01]  /*3470*/  FADD R38, R38, R69 ;  /* 0x0000004526267221 */ /* 0x000fe20000000000 */
[----:B------:R-:W-:Y:S01]  /*3480*/  FADD R42, R42, R73 ;  /* 0x000000492a2a7221 */ /* 0x000fe20000000000 */
[----:B------:R1:W4:Y:S01]  /*3490*/  MUFU.EX2 R61, R56 ;  /* 0x00000038003d7308 */ /* 0x0003220000000800 */
[----:B--2---:R-:W-:Y:S01]  /*34a0*/  @!P6 FMUL R78, R78, R78 ;  /* 0x0000004e4e4ee220 */ /* 0x004fe20000400000 */
[----:B------:R-:W-:Y:S01]  /*34b0*/  FADD R77, R46, R77 ;  /* 0x0000004d2e4d7221 */ /* 0x000fe20000000000 */
[----:B------:R-:W-:Y:S01]  /*34c0*/  FADD R3, R3, R30 ;  /* 0x0000001e03037221 */ /* 0x000fe20000000000 */
[----:B------:R-:W-:Y:S01]  /*34d0*/  FADD R89, R89, R90 ;  /* 0x0000005a59597221 */ /* 0x000fe20000000000 */
[----:B------:R-:W-:Y:S01]  /*34e0*/  FADD R65, R51, R78 ;  /* 0x0000004e33417221 */ /* 0x000fe20000000000 */
[----:B------:R-:W-:Y:S01]  /*34f0*/  FADD R38, R38, R77 ;  /* 0x0000004d26267221 */ /* 0x000fe20000000000 */
[----:B------:R-:W-:Y:S01]  /*3500*/  FADD R3, R42, R3 ;  /* 0x000000032a037221 */ /* 0x000fe20000000000 */
[----:B------:R-:W-:-:S02]  /*3510*/  IMAD.U32 R30, RZ, RZ, UR7 ;  /* 0x00000007ff1e7e24 */ /* 0x000fc4000f8e00ff */
[----:B---3--:R-:W-:Y:S01]  /*3520*/  @!P4 FMUL R86, R86, R86 ;  /* 0x000000565656c220 */ /* 0x008fe20000400000 */
[----:B-1----:R-:W-:Y:S01]  /*3530*/  FADD R56, R34, R81 ;  /* 0x0000005122387221 */ /* 0x002fe20000000000 */
[----:B------:R-:W-:Y:S01]  /*3540*/  FADD R34, R64, R63 ;  /* 0x0000003f40227221 */ /* 0x000fe20000000000 */
[----:B------:R-:W-:Y:S01]  /*3550*/  FADD R81, R80, R79 ;  /* 0x0000004f50517221 */ /* 0x000fe20000000000 */
[----:B------:R-:W-:Y:S01]  /*3560*/  FADD R85, R57, R86 ;  /* 0x0000005639557221 */ /* 0x000fe20000000000 */
[----:B------:R-:W-:Y:S01]  /*3570*/  FADD R4, R4, R65 ;  /* 0x0000004104047221 */ /* 0x000fe20000000000 */
[----:B------:R-:W-:Y:S01]  /*3580*/  FADD R56, R56, R91 ;  /* 0x0000005b38387221 */ /* 0x000fe20000000000 */
[----:B------:R-:W-:Y:S01]  /*3590*/  FADD R34, R34, R81 ;  /* 0x0000005122227221 */ /* 0x000fe20000000000 */
[----:B----4-:R-:W-:Y:S01]  /*35a0*/  @!P1 FMUL R61, R61, R61 ;  /* 0x0000003d3d3d9220 */ /* 0x010fe20000400000 */
[----:B------:R-:W-:Y:S01]  /*35b0*/  FADD R85, R50, R85 ;  /* 0x0000005532557221 */ /* 0x000fe20000000000 */
[----:B------:R-:W-:Y:S01]  /*35c0*/  FADD R3, R38, R3 ;  /* 0x0000000326037221 */ /* 0x000fe20000000000 */
[----:B------:R1:W-:Y:S01]  /*35d0*/  SYNCS.ARRIVE.TRANS64.A1T0 RZ, [R30+UR9], RZ ;  /* 0x000000ff1eff79a7 */ /* 0x0003e20008100009 */
[----:B------:R-:W-:Y:S01]  /*35e0*/  FADD R87, R62, R61 ;  /* 0x0000003d3e577221 */ /* 0x000fe20000000000 */
[----:B------:R-:W-:Y:S01]  /*35f0*/  FADD R4, R4, R85 ;  /* 0x0000005504047221 */ /* 0x000fe20000000000 */
[----:B------:R-:W-:-:S02]  /*3600*/  F2FP.BF16.F32.PACK_AB R38, R25, R14 ;  /* 0x0000000e1926723e */ /* 0x000fc400000010ff */
[----:B------:R-:W-:Y:S01]  /*3610*/  FADD R87, R54, R87 ;  /* 0x0000005736577221 */ /* 0x000fe20000000000 */
[----:B------:R-:W-:Y:S01]  /*3620*/  FADD R4, R89, R4 ;  /* 0x0000000459047221 */ /* 0x000fe20000000000 */
[----:B------:R-:W-:Y:S02]  /*3630*/  F2FP.BF16.F32.PACK_AB R40, R40, R27 ;  /* 0x0000001b2828723e */ /* 0x000fe400000010ff */
[----:B------:R-:W-:Y:S01]  /*3640*/  FADD R87, R34, R87 ;  /* 0x0000005722577221 */ /* 0x000fe20000000000 */
[----:B------:R-:W-:Y:S02]  /*3650*/  F2FP.BF16.F32.PACK_AB R42, R18, R29 ;  /* 0x0000001d122a723e */ /* 0x000fe400000010ff */
[----:B------:R-:W-:Y:S01]  /*3660*/  F2FP.BF16.F32.PACK_AB R25, R60, R31 ;  /* 0x0000001f3c19723e */ /* 0x000fe200000010ff */
[----:B------:R-:W-:Y:S01]  /*3670*/  FADD R87, R56, R87 ;  /* 0x0000005738577221 */ /* 0x000fe20000000000 */
[----:B------:R-:W-:Y:S02]  /*3680*/  F2FP.BF16.F32.PACK_AB R27, R64, R35 ;  /* 0x00000023401b723e */ /* 0x000fe400000010ff */
[----:B------:R-:W-:Y:S01]  /*3690*/  F2FP.BF16.F32.PACK_AB R44, R44, R37 ;  /* 0x000000252c2c723e */ /* 0x000fe200000010ff */
[----:B------:R-:W-:Y:S01]  /*36a0*/  FADD R4, R4, R87 ;  /* 0x0000005704047221 */ /* 0x000fe20000000000 */
[----:B------:R-:W-:-:S02]  /*36b0*/  F2FP.BF16.F32.PACK_AB R46, R20, R41 ;  /* 0x00000029142e723e */ /* 0x000fc400000010ff */
[----:B------:R-:W-:Y:S02]  /*36c0*/  F2FP.BF16.F32.PACK_AB R48, R48, R45 ;  /* 0x0000002d3030723e */ /* 0x000fe400000010ff */
[----:B------:R-:W-:Y:S02]  /*36d0*/  F2FP.BF16.F32.PACK_AB R50, R22, R49 ;  /* 0x000000311632723e */ /* 0x000fe400000010ff */
[----:B------:R-:W-:Y:S02]  /*36e0*/  F2FP.BF16.F32.PACK_AB R54, R16, R53 ;  /* 0x000000351036723e */ /* 0x000fe400000010ff */
[----:B------:R-:W-:Y:S02]  /*36f0*/  F2FP.BF16.F32.PACK_AB R29, R68, R39 ;  /* 0x00000027441d723e */ /* 0x000fe400000010ff */
[----:B------:R-:W-:Y:S02]  /*3700*/  F2FP.BF16.F32.PACK_AB R31, R72, R43 ;  /* 0x0000002b481f723e */ /* 0x000fe400000010ff */
[----:B------:R-:W-:-:S02]  /*3710*/  F2FP.BF16.F32.PACK_AB R35, R80, R51 ;  /* 0x000000335023723e */ /* 0x000fc400000010ff */
[----:B------:R-:W-:Y:S02]  /*3720*/  F2FP.BF16.F32.PACK_AB R26, R13, R26 ;  /* 0x0000001a0d1a723e */ /* 0x000fe400000010ff */
[----:B------:R-:W-:Y:S02]  /*3730*/  F2FP.BF16.F32.PACK_AB R28, R15, R28 ;  /* 0x0000001c0f1c723e */ /* 0x000fe400000010ff */
[----:B-1----:R-:W-:Y:S02]  /*3740*/  F2FP.BF16.F32.PACK_AB R30, R17, R10 ;  /* 0x0000000a111e723e */ /* 0x002fe400000010ff */
[----:B------:R-:W-:Y:S02]  /*3750*/  F2FP.BF16.F32.PACK_AB R34, R21, R12 ;  /* 0x0000000c1522723e */ /* 0x000fe400000010ff */
[----:B------:R-:W-:Y:S02]  /*3760*/  F2FP.BF16.F32.PACK_AB R37, R58, R55 ;  /* 0x000000373a25723e */ /* 0x000fe400000010ff */
[----:B------:R-:W-:-:S02]  /*3770*/  F2FP.BF16.F32.PACK_AB R39, R62, R57 ;  /* 0x000000393e27723e */ /* 0x000fc400000010ff */
[----:B------:R-:W-:Y:S02]  /*3780*/  F2FP.BF16.F32.PACK_AB R41, R59, R84 ;  /* 0x000000543b29723e */ /* 0x000fe400000010ff */
[----:B------:R-:W-:Y:S02]  /*3790*/  F2FP.BF16.F32.PACK_AB R43, R63, R66 ;  /* 0x000000423f2b723e */ /* 0x000fe400000010ff */
[----:B------:R-:W-:Y:S02]  /*37a0*/  F2FP.BF16.F32.PACK_AB R45, R67, R70 ;  /* 0x00000046432d723e */ /* 0x000fe400000010ff */
[----:B------:R-:W-:Y:S02]  /*37b0*/  F2FP.BF16.F32.PACK_AB R47, R71, R74 ;  /* 0x0000004a472f723e */ /* 0x000fe400000010ff */
[----:B------:R-:W-:Y:S02]  /*37c0*/  F2FP.BF16.F32.PACK_AB R49, R75, R82 ;  /* 0x000000524b31723e */ /* 0x000fe400000010ff */
[----:B------:R-:W-:-:S02]  /*37d0*/  F2FP.BF16.F32.PACK_AB R51, R79, R78 ;  /* 0x0000004e4f33723e */ /* 0x000fc400000010ff */
[----:B------:R-:W-:Y:S01]  /*37e0*/  F2FP.BF16.F32.PACK_AB R53, R83, R88 ;  /* 0x000000585335723e */ /* 0x000fe200000010ff */
[----:B------:R-:W-:Y:S06]  /*37f0*/  @!P0 BRA `(.L_x_19) ;  /* 0x0000000000048947 */ /* 0x000fec0003800000 */
[----:B------:R-:W-:Y:S01]  /*3800*/  BPT.TRAP 0x1 ;  /* 0x000000040000795c */ /* 0x000fe20000300000 */
.L_x_19:
[----:B------:R-:W1:Y:S02]  /*3810*/  SYNCS.PHASECHK.TRANS64.TRYWAIT P1, [UR38+0x6008], R9 ;  /* 0x00600809ff0075a7 */ /* 0x000e640008020166 */
[----:B-1----:R-:W-:Y:S05]  /*3820*/  @!P1 BRA `(.L_x_20) ;  /* 0x0000007800f49947 */ /* 0x002fea0003800000 */
.L_x_102:
[----:B------:R-:W-:Y:S01]  /*3830*/  UIADD3 UR6, UR8, 0x100, URZ ;  /* 0x0000010008067890 */ /* 0x000fe2000fffe03f */
[----:B------:R-:W-:Y:S01]  /*3840*/  WARPGROUP.ARRIVE ;  /* 0x00000000000079c5 */ /* 0x000fe20000000000 */
[----:B------:R-:W-:Y:S01]  /*3850*/  UMOV UR7, 0xc0000010 ;  /* 0xc000001000077882 */ /* 0x000fe20000000000 */
[----:B------:R-:W-:-:S06]  /*3860*/  F2FP.BF16.F32.PACK_AB R55, R61, R86 ;  /* 0x000000563d37723e */ /* 0x000fcc00000010ff */
[----:B------:R-:W-:Y:S01]  /*3870*/  HGMMA.64x16x16.F32.BF16 R88, R24, gdesc[UR4].tnspB, RZ, !UPT, gsb0 ;  /* 0x4020000418587df0 */ /* 0x000fe2000c0018ff */
[----:B------:R-:W-:Y:S01]  /*3880*/  UIADD3 UR6, UR8, 0x120, URZ ;  /* 0x0000012008067890 */ /* 0x000fe2000fffe03f */
[----:B------:R-:W-:Y:S01]  /*3890*/  UMOV UR7, 0xc0000010 ;  /* 0xc000001000077882 */ /* 0x000fe20000000000 */
[----:B------:R-:W-:Y:S02]  /*38a0*/  WARPGROUP.DEPBAR.LE gsb0, 0x0 ;  /* 0x00008000000079c5 */ /* 0x000fe40000010000 */
[----:B------:R-:W-:-:S06]  /*38b0*/  WARPGROUP.ARRIVE ;  /* 0x00000000000079c5 */ /* 0x000fcc0000000000 */
[----:B------:R-:W-:Y:S01]  /*38c0*/  HGMMA.64x16x16.F32.BF16 R88, R28, gdesc[UR4].tnspB, R88, gsb0 ;  /* 0x402000041c587df0 */ /* 0x000fe20008001858 */
        /* <DEDUP_REMOVED lines=29> */
[----:B------:R-:W-:Y:S03]  /*3aa0*/  HGMMA.64x16x16.F32.BF16 R88, R52, gdesc[UR4].tnspB, R88, gsb0 ;  /* 0x4020000434587df0 */ /* 0x000fe60008001858 */
[----:B------:R-:W-:Y:S02]  /*3ab0*/  WARPGROUP.DEPBAR.LE gsb0, 0x0 ;  /* 0x00008000000079c5 */ /* 0x000fe40000010000 */
[----:B------:R-:W-:Y:S05]  /*3ac0*/  @!P0 BRA `(.L_x_21) ;  /* 0x0000000000048947 */ /* 0x000fea0003800000 */
[----:B------:R-:W-:Y:S01]  /*3ad0*/  BPT.TRAP 0x1 ;  /* 0x000000040000795c */ /* 0x000fe20000300000 */
.L_x_21:
[----:B------:R-:W-:Y:S01]  /*3ae0*/  UISETP.EQ.AND UP0, UPT, UR36, URZ, !UP0 ;  /* 0x0000003f2400728c */ /* 0x000fe2000c702270 */
[----:B-1----:R-:W-:Y:S01]  /*3af0*/  IMAD.MOV.U32 R9, RZ, RZ, RZ ;  /* 0x000000ffff097224 */ /* 0x002fe200078e00ff */
[----:B------:R-:W-:Y:S02]  /*3b00*/  UIADD3 UR6, UR38, 0x6028, URZ ;  /* 0x0000602826067890 */ /* 0x000fe4000fffe03f */
[----:B------:R-:W-:Y:S02]  /*3b10*/  USEL UR7, URZ, 0x1, !UP0 ;  /* 0x000000013f077887 */ /* 0x000fe4000c000000 */
[----:B------:R-:W-:Y:S02]  /*3b20*/  UPRMT UR6, URZ, 0x654, UR6 ;  /* 0x000006543f067896 */ /* 0x000fe40008000006 */
[----:B------:R-:W-:-:S04]  /*3b30*/  USEL UR7, UR7, 0x2, UP1 ;  /* 0x0000000207077887 */ /* 0x000fc80008800000 */
[----:B------:R-:W-:-:S03]  /*3b40*/  UISETP.GT.U32.AND UP0, UPT, UR7, 0x1, UPT ;  /* 0x000000010700788c */ /* 0x000fc6000bf04070 */
[----:B------:R-:W-:Y:S03]  /*3b50*/  SYNCS.ARRIVE.TRANS64.RED.A1T0 RZ, [UR6], RZ ;  /* 0x000000ffffff79a7 */ /* 0x000fe60008100406 */
[----:B------:R-:W-:-:S13]  /*3b60*/  PLOP3.LUT P1, PT, PT, PT, UP0, 0x80, 0x0 ;  /* 0x000000000000781c */ /* 0x000fda0003f2f008 */
[----:B------:R-:W-:Y:S05]  /*3b70*/  @P1 BRA `(.L_x_22) ;  /* 0x0000000000041947 */ /* 0x000fea0003800000 */
[----:B------:R-:W-:Y:S01]  /*3b80*/  BPT.TRAP 0x1 ;  /* 0x000000040000795c */ /* 0x000fe20000300000 */
.L_x_22:
[C---:B------:R-:W-:Y:S01]  /*3b90*/  ISETP.GE.AND P2, PT, R8.reuse, 0x3, PT ;  /* 0x000000030800780c */ /* 0x040fe20003f46270 */
[----:B------:R-:W-:Y:S01]  /*3ba0*/  UMOV UR9, 0x1 ;  /* 0x0000000100097882 */ /* 0x000fe20000000000 */
[----:B------:R-:W-:Y:S01]  /*3bb0*/  UMOV UR11, 0x2 ;  /* 0x00000002000b7882 */ /* 0x000fe20000000000 */
[----:B------:R-:W-:Y:S01]  /*3bc0*/  IADD3 R7, R7, 0x80, RZ ;  /* 0x0000008007077810 */ /* 0x000fe20007ffe0ff */
[----:B------:R-:W-:-:S09]  /*3bd0*/  VIADD R8, R8, 0xffffffff ;  /* 0xffffffff08087836 */ /* 0x000fd20000000000 */
[----:B------:R-:W-:Y:S05]  /*3be0*/  @!P2 BRA `(.L_x_23) ;  /* 0x0000002400c8a947 */ /* 0x000fea0003800000 */
[----:B------:R-:W-:Y:S01]  /*3bf0*/  IMAD.MOV.U32 R13, RZ, RZ, R5 ;  /* 0x000000ffff0d7224 */ /* 0x000fe200078e0005 */
[----:B------:R-:W-:Y:S01]  /*3c00*/  MOV R9, RZ ;  /* 0x000000ff00097202 */ /* 0x000fe20000000f00 */
[----:B------:R-:W-:Y:S01]  /*3c10*/  IMAD.MOV.U32 R11, RZ, RZ, R6 ;  /* 0x000000ffff0b7224 */ /* 0x000fe200078e0006 */
[----:B------:R-:W-:Y:S01]  /*3c20*/  UMOV UR11, 0x2 ;  /* 0x00000002000b7882 */ /* 0x000fe20000000000 */
[----:B------:R-:W-:Y:S01]  /*3c30*/  UMOV UR9, 0x1 ;  /* 0x0000000100097882 */ /* 0x000fe20000000000 */
[----:B------:R-:W-:-:S05]  /*3c40*/  ULDC UR13, c[0x0][0x604] ;  /* 0x00018100000d7ab9 */ /* 0x000fca0000000800 */
.L_x_34:
[----:B------:R-:W-:-:S13]  /*3c50*/  PLOP3.LUT P3, PT, PT, PT, UP1, 0x80, 0x0 ;  /* 0x000000000000781c */ /* 0x000fda0003f6f018 */
[----:B------:R-:W-:Y:S05]  /*3c60*/  @!P3 BRA `(.L_x_24) ;  /* 0x000000000004b947 */ /* 0x000fea0003800000 */
[----:B------:R-:W-:Y:S01]  /*3c70*/  BPT.TRAP 0x1 ;  /* 0x000000040000795c */ /* 0x000fe20000300000 */
.L_x_24:
[----:B------:R-:W-:Y:S01]  /*3c80*/  ULEA UR6, UR11, UR38, 0x3 ;  /* 0x000000260b067291 */ /* 0x000fe2000f8e183f */
[----:B------:R-:W-:-:S08]  /*3c90*/  SHF.L.U32 R5, R9, 0x1f, RZ ;  /* 0x0000001f09057819 */ /* 0x000fd000000006ff */
[----:B------:R-:W1:Y:S02]  /*3ca0*/  SYNCS.PHASECHK.TRANS64.TRYWAIT P2, [UR6+0x6000], R5 ;  /* 0x00600005ff0075a7 */ /* 0x000e640008040146 */
[----:B-1----:R-:W-:Y:S05]  /*3cb0*/  @!P2 BRA `(.L_x_25) ;  /* 0x0000007400e8a947 */ /* 0x002fea0003800000 */
.L_x_103:
[----:B------:R-:W-:Y:S01]  /*3cc0*/  ULEA UR6, UR11, UR10, 0x8 ;  /* 0x0000000a0b067291 */ /* 0x000fe2000f8e403f */
[----:B------:R-:W-:Y:S01]  /*3cd0*/  WARPGROUP.ARRIVE ;  /* 0x00000000000079c5 */ /* 0x000fe20000000000 */
[----:B------:R-:W-:Y:S01]  /*3ce0*/  UMOV UR7, 0xc0000010 ;  /* 0xc000001000077882 */ /* 0x000fe20000000000 */
[----:B------:R-:W-:-:S04]  /*3cf0*/  UIADD3 UR11, UR11, 0x1, URZ ;  /* 0x000000010b0b7890 */ /* 0x000fc8000fffe03f */
[----:B------:R-:W-:Y:S02]  /*3d00*/  UISETP.NE.AND UP0, UPT, UR11, 0x5, UPT ;  /* 0x000000050b00788c */ /* 0x000fe4000bf05270 */
[----:B------:R-:W-:Y:S02]  /*3d10*/  HGMMA.64x128x16.F32.BF16 R24, gdesc[UR4], RZ, !UPT, gsb0 ;  /* 0x01e00000041879f0 */ /* 0x000fe4000c0018ff */
[----:B------:R-:W-:Y:S02]  /*3d20*/  USEL UR6, URZ, 0x1, UP0 ;  /* 0x000000013f067887 */ /* 0x000fe40008000000 */
[----:B------:R-:W-:-:S04]  /*3d30*/  USEL UR11, UR11, URZ, UP0 ;  /* 0x0000003f0b0b7287 */ /* 0x000fc80008000000 */
[----:B------:R-:W-:Y:S01]  /*3d40*/  LOP3.LUT R9, R9, UR6, RZ, 0x3c, !PT ;  /* 0x0000000609097c12 */ /* 0x000fe2000f8e3cff */
[----:B------:R-:W-:Y:S02]  /*3d50*/  WARPGROUP.DEPBAR.LE gsb0, 0x0 ;  /* 0x00008000000079c5 */ /* 0x000fe40000010000 */
[----:B------:R-:W-:Y:S05]  /*3d60*/  @!P3 BRA `(.L_x_26) ;  /* 0x000000000004b947 */ /* 0x000fea0003800000 */
[----:B------:R-:W-:Y:S01]  /*3d70*/  BPT.TRAP 0x1 ;  /* 0x000000040000795c */ /* 0x000fe20000300000 */
.L_x_26:
[----:B-1----:R-:W-:Y:S01]  /*3d80*/  FMNMX R6, R24, R13, !PT ;  /* 0x0000000d18067209 */ /* 0x002fe20007800000 */
[----:B------:R-:W-:Y:S01]  /*3d90*/  ULEA UR6, UR11, UR38, 0x3 ;  /* 0x000000260b067291 */ /* 0x000fe2000f8e183f */
[----:B------:R-:W-:Y:S02]  /*3da0*/  FMNMX R12, R26, R11, !PT ;  /* 0x0000000b1a0c7209 */ /* 0x000fe40007800000 */
[----:B------:R-:W-:Y:S02]  /*3db0*/  FMNMX R5, R25, R6, !PT ;  /* 0x0000000619057209 */ /* 0x000fe40007800000 */
[----:B------:R-:W-:Y:S02]  /*3dc0*/  FMNMX R15, R27, R12, !PT ;  /* 0x0000000c1b0f7209 */ /* 0x000fe40007800000 */
[----:B------:R-:W-:Y:S02]  /*3dd0*/  FMNMX R6, R28, R5, !PT ;  /* 0x000000051c067209 */ /* 0x000fe40007800000 */
[----:B------:R-:W-:-:S02]  /*3de0*/  FMNMX R12, R30, R15, !PT ;  /* 0x0000000f1e0c7209 */ /* 0x000fc40007800000 */
[----:B------:R-:W-:Y:S02]  /*3df0*/  FMNMX R5, R29, R6, !PT ;  /* 0x000000061d057209 */ /* 0x000fe40007800000 */
[----:B------:R-:W-:Y:S02]  /*3e00*/  FMNMX R17, R31, R12, !PT ;  /* 0x0000000c1f117209 */ /* 0x000fe40007800000 */
[----:B------:R-:W-:-:S04]  /*3e10*/  FMNMX R6, R32, R5, !PT ;  /* 0x0000000520067209 */ /* 0x000fc80007800000 */
        /* <DEDUP_REMOVED lines=26> */
[----:B------:R-:W-:-:S05]  /*3fc0*/  FMNMX R6, R85, R6, !PT ;  /* 0x0000000655067209 */ /* 0x000fca0007800000 */
[----:B------:R-:W1:Y:S02]  /*3fd0*/  SHFL.BFLY PT, R5, R6, 0x1, 0x1f ;  /* 0x0c201f0006057f89 */ /* 0x000e6400000e0000 */
[----:B-1----:R-:W-:Y:S02]  /*3fe0*/  FMNMX R10, R6, R5, !PT ;  /* 0x00000005060a7209 */ /* 0x002fe40007800000 */
[----:B------:R-:W-:-:S03]  /*3ff0*/  FMNMX R6, R34, R17, !PT ;  /* 0x0000001122067209 */ /* 0x000fc60007800000 */
[----:B------:R-:W1:Y:S01]  /*4000*/  SHFL.BFLY PT, R5, R10, 0x2, 0x1f ;  /* 0x0c401f000a057f89 */ /* 0x000e6200000e0000 */
[----:B------:R-:W-:-:S04]  /*4010*/  FMNMX R19, R35, R6, !PT ;  /* 0x0000000623137209 */ /* 0x000fc80007800000 */
[----:B------:R-:W-:-:S04]  /*4020*/  FMNMX R6, R38, R19, !PT ;  /* 0x0000001326067209 */ /* 0x000fc80007800000 */
[----:B------:R-:W-:-:S04]  /*4030*/  FMNMX R19, R39, R6, !PT ;  /* 0x0000000627137209 */ /* 0x000fc80007800000 */
[----:B------:R-:W-:-:S04]  /*4040*/  FMNMX R6, R42, R19, !PT ;  /* 0x000000132a067209 */ /* 0x000fc80007800000 */
[----:B------:R-:W-:-:S04]  /*4050*/  FMNMX R21, R43, R6, !PT ;  /* 0x000000062b157209 */ /* 0x000fc80007800000 */
[----:B------:R-:W-:Y:S02]  /*4060*/  FMNMX R6, R46, R21, !PT ;  /* 0x000000152e067209 */ /* 0x000fe40007800000 */
[----:B-1----:R-:W-:Y:S02]  /*4070*/  FMNMX R5, R10, R5, !PT ;  /* 0x000000050a057209 */ /* 0x002fe40007800000 */
[----:B------:R-:W-:Y:S02]  /*4080*/  FMNMX R23, R47, R6, !PT ;  /* 0x000000062f177209 */ /* 0x000fe40007800000 */
[C---:B------:R-:W-:Y:S02]  /*4090*/  FSETP.NEU.AND P2, PT, R5.reuse, -INF , PT ;  /* 0xff8000000500780b */ /* 0x040fe40003f4d000 */
[----:B------:R-:W-:Y:S02]  /*40a0*/  FMNMX R6, R50, R23, !PT ;  /* 0x0000001732067209 */ /* 0x000fe40007800000 */
[----:B------:R-:W-:-:S02]  /*40b0*/  FSEL R14, R5, RZ, P2 ;  /* 0x000000ff050e7208 */ /* 0x000fc40001000000 */
[----:B------:R-:W-:-:S03]  /*40c0*/  FMNMX R23, R51, R6, !PT ;  /* 0x0000000633177209 */ /* 0x000fc60007800000 */
[----:B------:R-:W-:Y:S01]  /*40d0*/  FMUL R96, R14, UR13 ;  /* 0x0000000d0e607c20 */ /* 0x000fe20008400000 */
[----:B------:R-:W-:Y:S01]  /*40e0*/  FMNMX R6, R54, R23, !PT ;  /* 0x0000001736067209 */ /* 0x000fe20007800000 */
[----:B------:R-:W-:Y:S02]  /*40f0*/  FADD R14, -R14, R13 ;  /* 0x0000000d0e0e7221 */ /* 0x000fe40000000100 */
[--C-:B------:R-:W-:Y:S01]  /*4100*/  FFMA R24, R24, UR13, -R96.reuse ;  /* 0x0000000d18187c23 */ /* 0x100fe20008000860 */
[--C-:B------:R-:W-:Y:S01]  /*4110*/  FFMA R15, R25, UR13, -R96.reuse ;  /* 0x0000000d190f7c23 */ /* 0x100fe20008000860 */
[--C-:B------:R-:W-:Y:S01]  /*4120*/  FFMA R19, R33, UR13, -R96.reuse ;  /* 0x0000000d21137c23 */ /* 0x100fe20008000860 */
[--C-:B------:R-:W-:Y:S01]  /*4130*/  FFMA R10, R28, UR13, -R96.reuse ;  /* 0x0000000d1c0a7c23 */ /* 0x100fe20008000860 */
[--C-:B------:R-:W-:Y:S01]  /*4140*/  FFMA R17, R29, UR13, -R96.reuse ;  /* 0x0000000d1d117c23 */ /* 0x100fe20008000860 */
[----:B------:R-:W-:Y:S01]  /*4150*/  FSETP.GEU.AND P6, PT, R24, -126, PT ;  /* 0xc2fc00001800780b */ /* 0x000fe20003fce000 */
        /* <DEDUP_REMOVED lines=9> */
[--C-:B------:R-:W-:Y:S01]  /*41f0*/  FFMA R37, R45, UR13, -R96.reuse ;  /* 0x0000000d2d257c23 */ /* 0x100fe20008000860 */
[--C-:B------:R-:W-:Y:S01]  /*4200*/  FFMA R23, R41, UR13, -R96.reuse ;  /* 0x0000000d29177c23 */ /* 0x100fe20008000860 */
[--C-:B------:R-:W-:Y:S01]  /*4210*/  FFMA R45, R53, UR13, -R96.reuse ;  /* 0x0000000d352d7c23 */ /* 0x100fe20008000860 */
[----:B------:R-:W-:Y:S01]  /*4220*/  @!P6 FMUL R24, R24, 0.5 ;  /* 0x3f0000001818e820 */ /* 0x000fe20000400000 */
[--C-:B------:R-:W-:Y:S01]  /*4230*/  FFMA R36, R48, UR13, -R96.reuse ;  /* 0x0000000d30247c23 */ /* 0x100fe20008000860 */
[----:B------:R-:W-:Y:S01]  /*4240*/  @!P3 FMUL R15, R15, 0.5 ;  /* 0x3f0000000f0fb820 */ /* 0x000fe20000400000 */
[--C-:B------:R-:W-:Y:S01]  /*4250*/  FFMA R41, R49, UR13, -R96.reuse ;  /* 0x0000000d31297c23 */ /* 0x100fe20008000860 */
[----:B------:R-:W-:Y:S01]  /*4260*/  @!P4 FMUL R10, R10, 0.5 ;  /* 0x3f0000000a0ac820 */ /* 0x000fe20000400000 */
[----:B------:R-:W-:Y:S01]  /*4270*/  FMNMX R25, R55, R6, !PT ;  /* 0x0000000637197209 */ /* 0x000fe20007800000 */
[----:B------:R-:W1:Y:S01]  /*4280*/  MUFU.EX2 R24, R24 ;  /* 0x0000001800187308 */ /* 0x000e620000000800 */
[----:B------:R-:W-:Y:S01]  /*4290*/  @!P5 FMUL R17, R17, 0.5 ;  /* 0x3f0000001111d820 */ /* 0x000fe20000400000 */
[----:B------:R-:W-:Y:S01]  /*42a0*/  @!P2 FMUL R28, R28, 0.5 ;  /* 0x3f0000001c1ca820 */ /* 0x000fe20000400000 */
[----:B------:R-:W-:Y:S01]  /*42b0*/  FMNMX R6, R58, R25, !PT ;  /* 0x000000193a067209 */ /* 0x000fe20007800000 */
[--C-:B------:R-:W-:Y:S01]  /*42c0*/  FFMA R49, R56, UR13, -R96.reuse ;  /* 0x0000000d38317c23 */ /* 0x100fe20008000860 */
[--C-:B------:R-:W-:Y:S01]  /*42d0*/  FFMA R18, R52, UR13, -R96.reuse ;  /* 0x0000000d34127c23 */ /* 0x100fe20008000860 */
[--C-:B------:R-:W-:Y:S01]  /*42e0*/  FFMA R40, R57, UR13, -R96.reuse ;  /* 0x0000000d39287c23 */ /* 0x100fe20008000860 */
[----:B------:R-:W-:Y:S01]  /*42f0*/  FMNMX R25, R59, R6, !PT ;  /* 0x000000063b197209 */ /* 0x000fe20007800000 */
[----:B------:R-:W2:Y:S01]  /*4300*/  MUFU.EX2 R15, R15 ;  /* 0x0000000f000f7308 */ /* 0x000ea20000000800 */
[--C-:B------:R-:W-:Y:S01]  /*4310*/  FFMA R57, R64, UR13, -R96.reuse ;  /* 0x0000000d40397c23 */ /* 0x100fe20008000860 */
[--C-:B------:R-:W-:Y:S01]  /*4320*/  FFMA R53, R60, UR13, -R96.reuse ;  /* 0x0000000d3c357c23 */ /* 0x100fe20008000860 */
[----:B------:R-:W-:Y:S01]  /*4330*/  FMNMX R6, R62, R25, !PT ;  /* 0x000000193e067209 */ /* 0x000fe20007800000 */
[--C-:B------:R-:W-:Y:S01]  /*4340*/  FFMA R44, R65, UR13, -R96.reuse ;  /* 0x0000000d412c7c23 */ /* 0x100fe20008000860 */
[--C-:B------:R-:W-:Y:S01]  /*4350*/  FFMA R20, R61, UR13, -R96.reuse ;  /* 0x0000000d3d147c23 */ /* 0x100fe20008000860 */
[--C-:B------:R-:W-:Y:S01]  /*4360*/  FFMA R48, R73, UR13, -R96.reuse ;  /* 0x0000000d49307c23 */ /* 0x100fe20008000860 */
        /* <DEDUP_REMOVED lines=9> */
[----:B------:R-:W1:Y:S01]  /*4400*/  MUFU.EX2 R17, R17 ;  /* 0x0000001100117308 */ /* 0x000e620000000800 */
[----:B--2---:R-:W-:Y:S01]  /*4410*/  @!P3 FMUL R15, R15, R15 ;  /* 0x0000000f0f0fb220 */ /* 0x004fe20000400000 */
[----:B------:R-:W-:Y:S01]  /*4420*/  FSETP.GEU.AND P3, PT, R12, -126, PT ;  /* 0xc2fc00000c00780b */ /* 0x000fe20003f6e000 */
[--C-:B------:R-:W-:Y:S01]  /*4430*/  FFMA R56, R81, UR13, -R96.reuse ;  /* 0x0000000d51387c23 */ /* 0x100fe20008000860 */
[----:B------:R-:W-:Y:S01]  /*4440*/  FMNMX R25, R67, R6, !PT ;  /* 0x0000000643197209 */ /* 0x000fe20007800000 */
[--C-:B------:R-:W-:Y:S01]  /*4450*/  FFMA R52, R77, UR13, -R96.reuse ;  /* 0x0000000d4d347c23 */ /* 0x100fe20008000860 */
[--C-:B------:R-:W-:Y:S01]  /*4460*/  FFMA R73, R80, UR13, -R96.reuse ;  /* 0x0000000d50497c23 */ /* 0x100fe20008000860 */
[----:B------:R-:W-:Y:S01]  /*4470*/  @!P6 FMUL R19, R19, 0.5 ;  /* 0x3f0000001313e820 */ /* 0x000fe20000400000 */
[----:B------:R-:W2:Y:S01]  /*4480*/  MUFU.EX2 R28, R28 ;  /* 0x0000001c001c7308 */ /* 0x000ea20000000800 */
[----:B---3--:R-:W-:Y:S01]  /*4490*/  @!P4 FMUL R10, R10, R10 ;  /* 0x0000000a0a0ac220 */ /* 0x008fe20000400000 */
[----:B------:R-:W-:Y:S01]  /*44a0*/  FSETP.GEU.AND P4, PT, R21, -126, PT ;  /* 0xc2fc00001500780b */ /* 0x000fe20003f8e000 */
[--C-:B------:R-:W-:Y:S01]  /*44b0*/  FFMA R60, R85, UR13, -R96.reuse ;  /* 0x0000000d553c7c23 */ /* 0x100fe20008000860 */
[----:B------:R-:W-:Y:S01]  /*44c0*/  FMNMX R6, R70, R25, !PT ;  /* 0x0000001946067209 */ /* 0x000fe20007800000 */
[----:B------:R-:W-:Y:S01]  /*44d0*/  FFMA R77, R84, UR13, -R96 ;  /* 0x0000000d544d7c23 */ /* 0x000fe20008000860 */
[----:B------:R-:W-:Y:S01]  /*44e0*/  FMUL R14, R14, UR13 ;  /* 0x0000000d0e0e7c20 */ /* 0x000fe20008400000 */
[----:B------:R-:W-:Y:S01]  /*44f0*/  @!P3 FMUL R12, R12, 0.5 ;  /* 0x3f0000000c0cb820 */ /* 0x000fe20000400000 */
[----:B------:R-:W3:Y:S01]  /*4500*/  MUFU.EX2 R19, R19 ;  /* 0x0000001300137308 */ /* 0x000ee20000000800 */
[----:B-1----:R-:W-:Y:S01]  /*4510*/  @!P5 FMUL R17, R17, R17 ;  /* 0x000000111111d220 */ /* 0x002fe20000400000 */
[----:B------:R-:W-:-:S02]  /*4520*/  FSETP.GEU.AND P5, PT, R32, -126, PT ;  /* 0xc2fc00002000780b */ /* 0x000fc40003fae000 */
[----:B------:R-:W-:-:S03]  /*4530*/  FMNMX R25, R71, R6, !PT ;  /* 0x0000000647197209 */ /* 0x000fc60007800000 */
[----:B------:R-:W-:Y:S01]  /*4540*/  @!P4 FMUL R21, R21, 0.5 ;  /* 0x3f0000001515c820 */ /* 0x000fe20000400000 */
[----:B------:R-:W1:Y:S01]  /*4550*/  MUFU.EX2 R12, R12 ;  /* 0x0000000c000c7308 */ /* 0x000e620000000800 */
[----:B--2---:R-:W-:Y:S01]  /*4560*/  @!P2 FMUL R28, R28, R28 ;  /* 0x0000001c1c1ca220 */ /* 0x004fe20000400000 */
[----:B------:R-:W-:Y:S02]  /*4570*/  FSETP.GEU.AND P2, PT, R23, -126, PT ;  /* 0xc2fc00001700780b */ /* 0x000fe40003f4e000 */
[----:B------:R-:W-:-:S03]  /*4580*/  FMNMX R6, R74, R25, !PT ;  /* 0x000000194a067209 */ /* 0x000fc60007800000 */
[----:B------:R-:W-:Y:S01]  /*4590*/  @!P5 FMUL R32, R32, 0.5 ;  /* 0x3f0000002020d820 */ /* 0x000fe20000400000 */
[----:B------:R-:W2:Y:S01]  /*45a0*/  MUFU.EX2 R21, R21 ;  /* 0x0000001500157308 */ /* 0x000ea20000000800 */
[----:B---3--:R-:W-:Y:S01]  /*45b0*/  @!P6 FMUL R19, R19, R19 ;  /* 0x000000131313e220 */ /* 0x008fe20000400000 */
[----:B------:R-:W-:Y:S02]  /*45c0*/  FSETP.GEU.AND P6, PT, R16, -126, PT ;  /* 0xc2fc00001000780b */ /* 0x000fe40003fce000 */
[----:B------:R-:W-:-:S03]  /*45d0*/  FMNMX R25, R75, R6, !PT ;  /* 0x000000064b197209 */ /* 0x000fc60007800000 */
[----:B------:R-:W-:Y:S01]  /*45e0*/  @!P2 FMUL R23, R23, 0.5 ;  /* 0x3f0000001717a820 */ /* 0x000fe20000400000 */
[----:B------:R-:W3:Y:S01]  /*45f0*/  MUFU.EX2 R32, R32 ;  /* 0x0000002000207308 */ /* 0x000ee20000000800 */
[----:B-1----:R-:W-:Y:S01]  /*4600*/  @!P3 FMUL R12, R12, R12 ;  /* 0x0000000c0c0cb220 */ /* 0x002fe20000400000 */
[----:B------:R-:W-:Y:S02]  /*4610*/  FSETP.GEU.AND P3, PT, R37, -126, PT ;  /* 0xc2fc00002500780b */ /* 0x000fe40003f6e000 */
        /* <DEDUP_REMOVED lines=47> */
[----:B------:R-:W-:Y:S01]  /*4910*/  FSETP.GEU.AND P3, PT, R44, -126, PT ;  /* 0xc2fc00002c00780b */ /* 0x000fe20003f6e000 */
[----:B------:R-:W2:Y:S04]  /*4920*/  SHFL.BFLY PT, R25, R6, 0x2, 0x1f ;  /* 0x0c401f0006197f89 */ /* 0x000ea800000e0000 */
[----:B------:R-:W-:Y:S01]  /*4930*/  @!P6 FMUL R57, R57, 0.5 ;  /* 0x3f0000003939e820 */ /* 0x000fe20000400000 */
[----:B------:R-:W4:Y:S01]  /*4940*/  MUFU.EX2 R20, R20 ;  /* 0x0000001400147308 */ /* 0x000f220000000800 */
        /* <DEDUP_REMOVED lines=8> */
[----:B----4-:R-:W-:Y:S01]  /*49d0*/  @!P2 FMUL R20, R20, R20 ;  /* 0x000000141414a220 */ /* 0x010fe20000400000 */
[----:B------:R-:W-:Y:S02]  /*49e0*/  FSETP.GEU.AND P2, PT, R65, -126, PT ;  /* 0xc2fc00004100780b */ /* 0x000fe40003f4e000 */
[----:B--2---:R-:W-:-:S03]  /*49f0*/  FMNMX R6, R6, R25, !PT ;  /* 0x0000001906067209 */ /* 0x004fc60007800000 */
[----:B------:R-:W-:Y:S01]  /*4a00*/  @!P5 FMUL R22, R22, 0.5 ;  /* 0x3f0000001616d820 */ /* 0x000fe20000400000 */
[----:B------:R-:W2:Y:S01]  /*4a10*/  MUFU.EX2 R61, R61 ;  /* 0x0000003d003d7308 */ /* 0x000ea20000000800 */
[----:B---3--:R-:W-:Y:S01]  /*4a20*/  @!P6 FMUL R57, R57, R57 ;  /* 0x000000393939e220 */ /* 0x008fe20000400000 */
[----:B------:R-:W-:-:S03]  /*4a30*/  FSETP.GEU.AND P6, PT, R48, -126, PT ;  /* 0xc2fc00003000780b */ /* 0x000fc60003fce000 */
[----:B------:R-:W-:Y:S01]  /*4a40*/  FADD R13, R28, R57 ;  /* 0x000000391c0d7221 */ /* 0x000fe20000000000 */
[----:B------:R-:W-:Y:S01]  /*4a50*/  F2FP.BF16.F32.PACK_AB R28, R19, R28 ;  /* 0x0000001c131c723e */ /* 0x000fe200000010ff */
        /* <DEDUP_REMOVED lines=15> */
[----:B------:R-:W-:-:S04]  /*4b50*/  FSETP.NEU.AND P2, PT, R6, -INF , PT ;  /* 0xff8000000600780b */ /* 0x000fc80003f4d000 */
[----:B------:R-:W-:Y:S01]  /*4b60*/  FSEL R64, R6, RZ, P2 ;  /* 0x000000ff06407208 */ /* 0x000fe20001000000 */
[----:B------:R-:W-:Y:S01]  /*4b70*/  @!P5 FMUL R73, R73, 0.5 ;  /* 0x3f0000004949d820 */ /* 0x000fe20000400000 */
[----:B------:R-:W1:Y:S01]  /*4b80*/  MUFU.EX2 R52, R52 ;  /* 0x0000003400347308 */ /* 0x000e620000000800 */
[----:B--2---:R-:W-:Y:S01]  /*4b90*/  @!P6 FMUL R48, R48, R48 ;  /* 0x000000303030e220 */ /* 0x004fe20000400000 */
[----:B------:R-:W-:Y:S01]  /*4ba0*/  FSETP.GEU.AND P6, PT, R56, -126, PT ;  /* 0xc2fc00003800780b */ /* 0x000fe20003fce000 */
[C---:B------:R-:W-:Y:S01]  /*4bb0*/  FMUL R25, R64.reuse, UR13 ;  /* 0x0000000d40197c20 */ /* 0x040fe20008400000 */
[----:B------:R-:W-:Y:S01]  /*4bc0*/  FSETP.GEU.AND P2, PT, R77, -126, PT ;  /* 0xc2fc00004d00780b */ /* 0x000fe20003f4e000 */
[----:B------:R-:W-:Y:S01]  /*4bd0*/  FADD R81, -R64, R11 ;  /* 0x0000000b40517221 */ /* 0x000fe20000000100 */
[----:B------:R-:W-:Y:S01]  /*4be0*/  FADD R11, R24, R49 ;  /* 0x00000031180b7221 */ /* 0x000fe20000000000 */
[--C-:B------:R-:W-:Y:S01]  /*4bf0*/  FFMA R30, R30, UR13, -R25.reuse ;  /* 0x0000000d1e1e7c23 */ /* 0x100fe20008000819 */
[----:B------:R-:W2:Y:S01]  /*4c00*/  MUFU.EX2 R73, R73 ;  /* 0x0000004900497308 */ /* 0x000ea20000000800 */
[----:B---3--:R-:W-:Y:S01]  /*4c10*/  @!P3 FMUL R69, R69, R69 ;  /* 0x000000454545b220 */ /* 0x008fe20000400000 */
[----:B------:R-:W-:Y:S01]  /*4c20*/  FSETP.GEU.AND P3, PT, R60, -126, PT ;  /* 0xc2fc00003c00780b */ /* 0x000fe20003f6e000 */
[--C-:B------:R-:W-:Y:S01]  /*4c30*/  FFMA R26, R26, UR13, -R25.reuse ;  /* 0x0000000d1a1a7c23 */ /* 0x100fe20008000819 */
[--C-:B------:R-:W-:Y:S01]  /*4c40*/  FFMA R27, R27, UR13, -R25.reuse ;  /* 0x0000000d1b1b7c23 */ /* 0x100fe20008000819 */
[--C-:B------:R-:W-:Y:S01]  /*4c50*/  FFMA R34, R34, UR13, -R25.reuse ;  /* 0x0000000d22227c23 */ /* 0x100fe20008000819 */
[--C-:B------:R-:W-:Y:S01]  /*4c60*/  FFMA R29, R31, UR13, -R25.reuse ;  /* 0x0000000d1f1d7c23 */ /* 0x100fe20008000819 */
[----:B------:R-:W-:Y:S01]  /*4c70*/  @!P6 FMUL R56, R56, 0.5 ;  /* 0x3f0000003838e820 */ /* 0x000fe20000400000 */
[--C-:B------:R-:W-:Y:S01]  /*4c80*/  FFMA R38, R38, UR13, -R25.reuse ;  /* 0x0000000d26267c23 */ /* 0x100fe20008000819 */
[----:B-1----:R-:W-:Y:S01]  /*4c90*/  @!P4 FMUL R52, R52, R52 ;  /* 0x000000343434c220 */ /* 0x002fe20000400000 */
[----:B------:R-:W-:Y:S01]  /*4ca0*/  FSETP.GEU.AND P4, PT, R26, -126, PT ;  /* 0xc2fc00001a00780b */ /* 0x000fe20003f8e000 */
[----:B------:R-:W-:Y:S01]  /*4cb0*/  @!P2 FMUL R77, R77, 0.5 ;  /* 0x3f0000004d4da820 */ /* 0x000fe20000400000 */
[--C-:B------:R-:W-:Y:S01]  /*4cc0*/  FFMA R42, R42, UR13, -R25.reuse ;  /* 0x0000000d2a2a7c23 */ /* 0x100fe20008000819 */
[----:B------:R-:W1:Y:S01]  /*4cd0*/  MUFU.EX2 R56, R56 ;  /* 0x0000003800387308 */ /* 0x000e620000000800 */
[--C-:B------:R-:W-:Y:S01]  /*4ce0*/  FFMA R59, R59, UR13, -R25.reuse ;  /* 0x0000000d3b3b7c23 */ /* 0x100fe20008000819 */
[----:B------:R-:W-:Y:S01]  /*4cf0*/  @!P3 FMUL R60, R60, 0.5 ;  /* 0x3f0000003c3cb820 */ /* 0x000fe20000400000 */
[--C-:B------:R-:W-:Y:S01]  /*4d00*/  FFMA R63, R63, UR13, -R25.reuse ;  /* 0x0000000d3f3f7c23 */ /* 0x100fe20008000819 */
[----:B--2---:R-:W-:Y:S01]  /*4d10*/  @!P5 FMUL R73, R73, R73 ;  /* 0x000000494949d220 */ /* 0x004fe20000400000 */
[----:B------:R-:W-:Y:S01]  /*4d20*/  FSETP.GEU.AND P5, PT, R27, -126, PT ;  /* 0xc2fc00001b00780b */ /* 0x000fe20003fae000 */
[--C-:B------:R-:W-:Y:S01]  /*4d30*/  FFMA R67, R67, UR13, -R25.reuse ;  /* 0x0000000d43437c23 */ /* 0x100fe20008000819 */
[--C-:B------:R-:W-:Y:S01]  /*4d40*/  FFMA R75, R75, UR13, -R25.reuse ;  /* 0x0000000d4b4b7c23 */ /* 0x100fe20008000819 */
[----:B------:R-:W2:Y:S01]  /*4d50*/  MUFU.EX2 R60, R60 ;  /* 0x0000003c003c7308 */ /* 0x000ea20000000800 */
[--C-:B------:R-:W-:Y:S01]  /*4d60*/  FFMA R82, R82, UR13, -R25.reuse ;  /* 0x0000000d52527c23 */ /* 0x100fe20008000819 */
[----:B------:R-:W-:Y:S01]  /*4d70*/  @!P4 FMUL R26, R26, 0.5 ;  /* 0x3f0000001a1ac820 */ /* 0x000fe20000400000 */
[--C-:B------:R-:W-:Y:S01]  /*4d80*/  FFMA R83, R83, UR13, -R25.reuse ;  /* 0x0000000d53537c23 */ /* 0x100fe20008000819 */
[--C-:B------:R-:W-:Y:S01]  /*4d90*/  FFMA R71, R71, UR13, -R25.reuse ;  /* 0x0000000d47477c23 */ /* 0x100fe20008000819 */
[--C-:B------:R-:W-:Y:S01]  /*4da0*/  FFMA R79, R79, UR13, -R25.reuse ;  /* 0x0000000d4f4f7c23 */ /* 0x100fe20008000819 */
[--C-:B------:R-:W-:Y:S01]  /*4db0*/  FFMA R86, R86, UR13, -R25.reuse ;  /* 0x0000000d56567c23 */ /* 0x100fe20008000819 */
[----:B------:R-:W-:Y:S01]  /*4dc0*/  FFMA R87, R87, UR13, -R25 ;  /* 0x0000000d57577c23 */ /* 0x000fe20008000819 */
[----:B------:R-:W3:Y:S01]  /*4dd0*/  MUFU.EX2 R77, R77 ;  /* 0x0000004d004d7308 */ /* 0x000ee20000000800 */
[----:B-1----:R-:W-:Y:S01]  /*4de0*/  @!P6 FMUL R56, R56, R56 ;  /* 0x000000383838e220 */ /* 0x002fe20000400000 */
[----:B------:R-:W-:Y:S01]  /*4df0*/  FSETP.GEU.AND P6, PT, R30, -126, PT ;  /* 0xc2fc00001e00780b */ /* 0x000fe20003fce000 */
[----:B------:R-:W-:Y:S01]  /*4e00*/  @!P5 FMUL R27, R27, 0.5 ;  /* 0x3f0000001b1bd820 */ /* 0x000fe20000400000 */
[----:B------:R-:W-:Y:S01]  /*4e10*/  FMUL R81, R81, UR13 ;  /* 0x0000000d51517c20 */ /* 0x000fe20008400000 */
[----:B------:R-:W-:-:S03]  /*4e20*/  F2FP.BF16.F32.PACK_AB R24, R15, R24 ;  /* 0x000000180f18723e */ /* 0x000fc600000010ff */
[----:B------:R1:W4:Y:S01]  /*4e30*/  MUFU.EX2 R33, R26 ;  /* 0x0000001a00217308 */ /* 0x0003220000000800 */
[----:B--2---:R-:W-:Y:S01]  /*4e40*/  @!P3 FMUL R60, R60, R60 ;  /* 0x0000003c3c3cb220 */ /* 0x004fe20000400000 */
[----:B------:R-:W-:-:S05]  /*4e50*/  FSETP.GEU.AND P3, PT, R34, -126, PT ;  /* 0xc2fc00002200780b */ /* 0x000fca0003f6e000 */
[----:B------:R-:W-:Y:S01]  /*4e60*/  @!P6 FMUL R30, R30, 0.5 ;  /* 0x3f0000001e1ee820 */ /* 0x000fe20000400000 */
[----:B------:R2:W5:Y:S01]  /*4e70*/  MUFU.EX2 R68, R27 ;  /* 0x0000001b00447308 */ /* 0x0005620000000800 */
[----:B---3--:R-:W-:Y:S01]  /*4e80*/  @!P2 FMUL R77, R77, R77 ;  /* 0x0000004d4d4da220 */ /* 0x008fe20000400000 */
[----:B------:R-:W-:Y:S01]  /*4e90*/  FSETP.GEU.AND P2, PT, R29, -126, PT ;  /* 0xc2fc00001d00780b */ /* 0x000fe20003f4e000 */
[----:B-1----:R-:W-:-:S04]  /*4ea0*/  FFMA R26, R35, UR13, -R25 ;  /* 0x0000000d231a7c23 */ /* 0x002fc80008000819 */
[----:B------:R-:W-:Y:S01]  /*4eb0*/  @!P3 FMUL R34, R34, 0.5 ;  /* 0x3f0000002222b820 */ /* 0x000fe20000400000 */
[----:B------:R1:W3:Y:S01]  /*4ec0*/  MUFU.EX2 R31, R30 ;  /* 0x0000001e001f7308 */ /* 0x0002e20000000800 */
[----:B--2---:R-:W-:Y:S01]  /*4ed0*/  FFMA R27, R39, UR13, -R25 ;  /* 0x0000000d271b7c23 */ /* 0x004fe20008000819 */
[----:B----4-:R-:W-:Y:S01]  /*4ee0*/  @!P4 FMUL R33, R33, R33 ;  /* 0x000000212121c220 */ /* 0x010fe20000400000 */
[----:B------:R-:W-:-:S04]  /*4ef0*/  FSETP.GEU.AND P4, PT, R26, -126, PT ;  /* 0xc2fc00001a00780b */ /* 0x000fc80003f8e000 */
[----:B------:R-:W-:Y:S01]  /*4f00*/  @!P2 FMUL R29, R29, 0.5 ;  /* 0x3f0000001d1da820 */ /* 0x000fe20000400000 */
[----:B------:R2:W4:Y:S01]  /*4f10*/  MUFU.EX2 R35, R34 ;  /* 0x0000002200237308 */ /* 0x0005220000000800 */
[----:B-----5:R-:W-:Y:S01]  /*4f20*/  @!P5 FMUL R68, R68, R68 ;  /* 0x000000444444d220 */ /* 0x020fe20000400000 */
[----:B------:R-:W-:Y:S01]  /*4f30*/  FSETP.GEU.AND P5, PT, R38, -126, PT ;  /* 0xc2fc00002600780b */ /* 0x000fe20003fae000 */
[----:B-1----:R-:W-:-:S05]  /*4f40*/  FFMA R30, R47, UR13, -R25 ;  /* 0x0000000d2f1e7c23 */ /* 0x002fca0008000819 */
[----:B------:R1:W5:Y:S01]  /*4f50*/  MUFU.EX2 R72, R29 ;  /* 0x0000001d00487308 */ /* 0x0003620000000800 */
[----:B---3--:R-:W-:Y:S01]  /*4f60*/  @!P6 FMUL R31, R31, R31 ;  /* 0x0000001f1f1fe220 */ /* 0x008fe20000400000 */
[----:B------:R-:W-:Y:S01]  /*4f70*/  FSETP.GEU.AND P6, PT, R27, -126, PT ;  /* 0xc2fc00001b00780b */ /* 0x000fe20003fce000 */
[----:B------:R-:W-:Y:S01]  /*4f80*/  @!P4 FMUL R26, R26, 0.5 ;  /* 0x3f0000001a1ac820 */ /* 0x000fe20000400000 */
[----:B--2---:R-:W-:-:S03]  /*4f90*/  FFMA R34, R51, UR13, -R25 ;  /* 0x0000000d33227c23 */ /* 0x004fc60008000819 */
[----:B------:R-:W-:Y:S01]  /*4fa0*/  @!P5 FMUL R38, R38, 0.5 ;  /* 0x3f0000002626d820 */ /* 0x000fe20000400000 */
[----:B------:R2:W3:Y:S01]  /*4fb0*/  MUFU.EX2 R76, R26 ;  /* 0x0000001a004c7308 */ /* 0x0004e20000000800 */
[----:B-1----:R-:W-:Y:S01]  /*4fc0*/  FFMA R29, R43, UR13, -R25 ;  /* 0x0000000d2b1d7c23 */ /* 0x002fe20008000819 */
[----:B----4-:R-:W-:-:S04]  /*4fd0*/  @!P3 FMUL R35, R35, R35 ;  /* 0x000000232323b220 */ /* 0x010fc80000400000 */
[----:B------:R-:W-:Y:S01]  /*4fe0*/  FSETP.GEU.AND P3, PT, R29, -126, PT ;  /* 0xc2fc00001d00780b */ /* 0x000fe20003f6e000 */
[----:B------:R-:W-:Y:S01]  /*4ff0*/  @!P6 FMUL R27, R27, 0.5 ;  /* 0x3f0000001b1be820 */ /* 0x000fe20000400000 */
[----:B------:R-:W1:Y:S01]  /*5000*/  MUFU.EX2 R39, R38 ;  /* 0x0000002600277308 */ /* 0x000e620000000800 */
[----:B-----5:R-:W-:Y:S01]  /*5010*/  @!P2 FMUL R72, R72, R72 ;  /* 0x000000484848a220 */ /* 0x020fe20000400000 */
[----:B------:R-:W-:Y:S01]  /*5020*/  FSETP.GEU.AND P2, PT, R42, -126, PT ;  /* 0xc2fc00002a00780b */ /* 0x000fe20003f4e000 */
[----:B--2---:R-:W-:-:S05]  /*5030*/  FFMA R26, R46, UR13, -R25 ;  /* 0x0000000d2e1a7c23 */ /* 0x004fca0008000819 */
[----:B------:R2:W4:Y:S01]  /*5040*/  MUFU.EX2 R80, R27 ;  /* 0x0000001b00507308 */ /* 0x0005220000000800 */
[----:B---3--:R-:W-:Y:S01]  /*5050*/  @!P4 FMUL R76, R76, R76 ;  /* 0x0000004c4c4cc220 */ /* 0x008fe20000400000 */
[----:B------:R-:W-:Y:S01]  /*5060*/  FSETP.GEU.AND P4, PT, R26, -126, PT ;  /* 0xc2fc00001a00780b */ /* 0x000fe20003f8e000 */
[----:B------:R-:W-:-:S04]  /*5070*/  @!P3 FMUL R29, R29, 0.5 ;  /* 0x3f0000001d1db820 */ /* 0x000fc80000400000 */
[----:B------:R-:W-:Y:S01]  /*5080*/  @!P2 FMUL R42, R42, 0.5 ;  /* 0x3f0000002a2aa820 */ /* 0x000fe20000400000 */
[----:B------:R3:W5:Y:S01]  /*5090*/  MUFU.EX2 R46, R29 ;  /* 0x0000001d002e7308 */ /* 0x0007620000000800 */
[----:B--2---:R-:W-:Y:S01]  /*50a0*/  FFMA R27, R50, UR13, -R25 ;  /* 0x0000000d321b7c23 */ /* 0x004fe20008000819 */
[----:B-1----:R-:W-:Y:S01]  /*50b0*/  @!P5 FMUL R39, R39, R39 ;  /* 0x000000272727d220 */ /* 0x002fe20000400000 */
[----:B------:R-:W-:-:S04]  /*50c0*/  FSETP.GEU.AND P5, PT, R30, -126, PT ;  /* 0xc2fc00001e00780b */ /* 0x000fc80003fae000 */
[----:B------:R-:W-:Y:S01]  /*50d0*/  @!P4 FMUL R26, R26, 0.5 ;  /* 0x3f0000001a1ac820 */ /* 0x000fe20000400000 */
[----:B------:R-:W1:Y:S01]  /*50e0*/  MUFU.EX2 R43, R42 ;  /* 0x0000002a002b7308 */ /* 0x000e620000000800 */
[----:B----4-:R-:W-:Y:S01]  /*50f0*/  @!P6 FMUL R80, R80, R80 ;  /* 0x000000505050e220 */ /* 0x010fe20000400000 */
[----:B------:R-:W-:Y:S01]  /*5100*/  FSETP.GEU.AND P6, PT, R27, -126, PT ;  /* 0xc2fc00001b00780b */ /* 0x000fe20003fce000 */
[----:B---3--:R-:W-:-:S05]  /*5110*/  FFMA R29, R54, UR13, -R25 ;  /* 0x0000000d361d7c23 */ /* 0x008fca0008000819 */
[----:B------:R-:W-:Y:S01]  /*5120*/  @!P5 FMUL R30, R30, 0.5 ;  /* 0x3f0000001e1ed820 */ /* 0x000fe20000400000 */
[----:B-----5:R-:W-:Y:S01]  /*5130*/  @!P3 FMUL R46, R46, R46 ;  /* 0x0000002e2e2eb220 */ /* 0x020fe20000400000 */
[----:B------:R-:W-:Y:S01]  /*5140*/  FSETP.GEU.AND P3, PT, R29, -126, PT ;  /* 0xc2fc00001d00780b */ /* 0x000fe20003f6e000 */
[----:B------:R2:W3:Y:S04]  /*5150*/  MUFU.EX2 R47, R26 ;  /* 0x0000001a002f7308 */ /* 0x0004e80000000800 */
[----:B------:R-:W-:Y:S01]  /*5160*/  @!P6 FMUL R27, R27, 0.5 ;  /* 0x3f0000001b1be820 */ /* 0x000fe20000400000 */
[----:B-1----:R-:W-:Y:S01]  /*5170*/  @!P2 FMUL R43, R43, R43 ;  /* 0x0000002b2b2ba220 */ /* 0x002fe20000400000 */
[----:B------:R-:W-:Y:S02]  /*5180*/  FSETP.GEU.AND P2, PT, R34, -126, PT ;  /* 0xc2fc00002200780b */ /* 0x000fe40003f4e000 */
[----:B------:R1:W4:Y:S01]  /*5190*/  MUFU.EX2 R51, R27 ;  /* 0x0000001b00337308 */ /* 0x0003220000000800 */
[----:B--2---:R-:W-:-:S03]  /*51a0*/  FFMA R26, R55, UR13, -R25 ;  /* 0x0000000d371a7c23 */ /* 0x004fc60008000819 */
[----:B------:R-:W-:-:S04]  /*51b0*/  @!P3 FMUL R29, R29, 0.5 ;  /* 0x3f0000001d1db820 */ /* 0x000fc80000400000 */
[----:B------:R2:W5:Y:S01]  /*51c0*/  MUFU.EX2 R50, R30 ;  /* 0x0000001e00327308 */ /* 0x0005620000000800 */
[----:B---3--:R-:W-:Y:S01]  /*51d0*/  @!P4 FMUL R47, R47, R47 ;  /* 0x0000002f2f2fc220 */ /* 0x008fe20000400000 */
[----:B------:R-:W-:Y:S01]  /*51e0*/  FSETP.GEU.AND P4, PT, R26, -126, PT ;  /* 0xc2fc00001a00780b */ /* 0x000fe20003f8e000 */
[----:B-1----:R-:W-:Y:S01]  /*51f0*/  FFMA R27, R62, UR13, -R25 ;  /* 0x0000000d3e1b7c23 */ /* 0x002fe20008000819 */
[----:B------:R-:W-:-:S04]  /*5200*/  @!P2 FMUL R34, R34, 0.5 ;  /* 0x3f0000002222a820 */ /* 0x000fc80000400000 */
        /* <DEDUP_REMOVED lines=9> */
[----:B------:R-:W-:Y:S01]  /*52a0*/  @!P6 FMUL R59, R59, 0.5 ;  /* 0x3f0000003b3be820 */ /* 0x000fe20000400000 */
[----:B---3--:R-:W-:Y:S01]  /*52b0*/  @!P3 FMUL R55, R55, R55 ;  /* 0x000000373737b220 */ /* 0x008fe20000400000 */
[----:B------:R-:W-:Y:S01]  /*52c0*/  FSETP.GEU.AND P3, PT, R63, -126, PT ;  /* 0xc2fc00003f00780b */ /* 0x000fe20003f6e000 */
[----:B------:R1:W3:Y:S01]  /*52d0*/  MUFU.EX2 R58, R26 ;  /* 0x0000001a003a7308 */ /* 0x0002e20000000800 */
[----:B--2---:R-:W-:-:S03]  /*52e0*/  FADD R34, R41, R56 ;  /* 0x0000003829227221 */ /* 0x004fc60000000000 */
[----:B------:R-:W-:Y:S01]  /*52f0*/  @!P5 FMUL R30, R30, 0.5 ;  /* 0x3f0000001e1ed820 */ /* 0x000fe20000400000 */
[----:B----4-:R-:W-:Y:S01]  /*5300*/  @!P2 FMUL R54, R54, R54 ;  /* 0x000000363636a220 */ /* 0x010fe20000400000 */
[----:B------:R-:W-:Y:S02]  /*5310*/  FSETP.GEU.AND P2, PT, R27, -126, PT ;  /* 0xc2fc00001b00780b */ /* 0x000fe40003f4e000 */
[----:B------:R2:W4:Y:S01]  /*5320*/  MUFU.EX2 R62, R30 ;  /* 0x0000001e003e7308 */ /* 0x0005220000000800 */
[----:B-1----:R-:W-:-:S03]  /*5330*/  FFMA R26, R66, UR13, -R25 ;  /* 0x0000000d421a7c23 */ /* 0x002fc60008000819 */
[----:B------:R-:W-:-:S04]  /*5340*/  @!P3 FMUL R63, R63, 0.5 ;  /* 0x3f0000003f3fb820 */ /* 0x000fc80000400000 */
[----:B------:R-:W1:Y:S01]  /*5350*/  MUFU.EX2 R59, R59 ;  /* 0x0000003b003b7308 */ /* 0x000e620000000800 */
[----:B---3--:R-:W-:Y:S01]  /*5360*/  @!P4 FMUL R58, R58, R58 ;  /* 0x0000003a3a3ac220 */ /* 0x008fe20000400000 */
[----:B------:R-:W-:Y:S01]  /*5370*/  FSETP.GEU.AND P4, PT, R26, -126, PT ;  /* 0xc2fc00001a00780b */ /* 0x000fe20003f8e000 */
[----:B--2---:R-:W-:Y:S01]  /*5380*/  FFMA R30, R78, UR13, -R25 ;  /* 0x0000000d4e1e7c23 */ /* 0x004fe20008000819 */
[----:B------:R-:W-:-:S04]  /*5390*/  @!P2 FMUL R27, R27, 0.5 ;  /* 0x3f0000001b1ba820 */ /* 0x000fc80000400000 */
[----:B------:R-:W2:Y:S01]  /*53a0*/  MUFU.EX2 R63, R63 ;  /* 0x0000003f003f7308 */ /* 0x000ea20000000800 */
[----:B----4-:R-:W-:Y:S01]  /*53b0*/  @!P5 FMUL R62, R62, R62 ;  /* 0x0000003e3e3ed220 */ /* 0x010fe20000400000 */
[----:B------:R-:W-:-:S05]  /*53c0*/  FSETP.GEU.AND P5, PT, R67, -126, PT ;  /* 0xc2fc00004300780b */ /* 0x000fca0003fae000 */
[----:B------:R-:W-:Y:S01]  /*53d0*/  @!P4 FMUL R26, R26, 0.5 ;  /* 0x3f0000001a1ac820 */ /* 0x000fe20000400000 */
[----:B------:R3:W4:Y:S01]  /*53e0*/  MUFU.EX2 R66, R27 ;  /* 0x0000001b00427308 */ /* 0x0007220000000800 */
[----:B-1----:R-:W-:Y:S01]  /*53f0*/  @!P6 FMUL R59, R59, R59 ;  /* 0x0000003b3b3be220 */ /* 0x002fe20000400000 */
[----:B------:R-:W-:-:S05]  /*5400*/  FSETP.GEU.AND P6, PT, R29, -126, PT ;  /* 0xc2fc00001d00780b */ /* 0x000fca0003fce000 */
[----:B------:R-:W-:Y:S01]  /*5410*/  @!P5 FMUL R67, R67, 0.5 ;  /* 0x3f0000004343d820 */ /* 0x000fe20000400000 */
[----:B------:R1:W5:Y:S01]  /*5420*/  MUFU.EX2 R70, R26 ;  /* 0x0000001a00467308 */ /* 0x0003620000000800 */
[----:B---3--:R-:W-:Y:S01]  /*5430*/  FFMA R27, R74, UR13, -R25 ;  /* 0x0000000d4a1b7c23 */ /* 0x008fe20008000819 */
[----:B--2---:R-:W-:Y:S01]  /*5440*/  @!P3 FMUL R63, R63, R63 ;  /* 0x0000003f3f3fb220 */ /* 0x004fe20000400000 */
[----:B------:R-:W-:Y:S01]  /*5450*/  FADD R25, R19, R44 ;  /* 0x0000002c13197221 */ /* 0x000fe20000000000 */
[----:B------:R-:W-:Y:S02]  /*5460*/  F2FP.BF16.F32.PACK_AB R44, R44, R57 ;  /* 0x000000392c2c723e */ /* 0x000fe400000010ff */
[----:B------:R-:W-:Y:S01]  /*5470*/  FSETP.GEU.AND P3, PT, R27, -126, PT ;  /* 0xc2fc00001b00780b */ /* 0x000fe20003f6e000 */
[----:B------:R-:W-:Y:S01]  /*5480*/  @!P6 FMUL R29, R29, 0.5 ;  /* 0x3f0000001d1de820 */ /* 0x000fe20000400000 */
[----:B------:R-:W2:Y:S01]  /*5490*/  MUFU.EX2 R67, R67 ;  /* 0x0000004300437308 */ /* 0x000ea20000000800 */
[----:B----4-:R-:W-:Y:S01]  /*54a0*/  @!P2 FMUL R66, R66, R66 ;  /* 0x000000424242a220 */ /* 0x010fe20000400000 */
[----:B------:R-:W-:Y:S01]  /*54b0*/  FSETP.GEU.AND P2, PT, R71, -126, PT ;  /* 0xc2fc00004700780b */ /* 0x000fe20003f4e000 */
[----:B-1----:R-:W-:Y:S01]  /*54c0*/  FADD R26, R32, R65 ;  /* 0x00000041201a7221 */ /* 0x002fe20000000000 */
[----:B------:R-:W-:Y:S01]  /*54d0*/  FADD R34, R25, R34 ;  /* 0x0000002219227221 */ /* 0x000fe20000000000 */
[----:B------:R-:W-:-:S03]  /*54e0*/  F2FP.BF16.F32.PACK_AB R32, R23, R32 ;  /* 0x000000201720723e */ /* 0x000fc600000010ff */
[----:B------:R-:W1:Y:S01]  /*54f0*/  MUFU.EX2 R74, R29 ;  /* 0x0000001d004a7308 */ /* 0x000e620000000800 */
[----:B-----5:R-:W-:Y:S01]  /*5500*/  @!P4 FMUL R70, R70, R70 ;  /* 0x000000464646c220 */ /* 0x020fe20000400000 */
[----:B------:R-:W-:Y:S01]  /*5510*/  FSETP.GEU.AND P4, PT, R75, -126, PT ;  /* 0xc2fc00004b00780b */ /* 0x000fe20003f8e000 */
[----:B------:R-:W-:Y:S02]  /*5520*/  @!P3 FMUL R27, R27, 0.5 ;  /* 0x3f0000001b1bb820 */ /* 0x000fe40000400000 */
[----:B------:R-:W-:Y:S02]  /*5530*/  FADD R84, R35, R70 ;  /* 0x0000004623547221 */ /* 0x000fe40000000000 */
[----:B------:R-:W-:Y:S01]  /*5540*/  @!P2 FMUL R71, R71, 0.5 ;  /* 0x3f0000004747a820 */ /* 0x000fe20000400000 */
[----:B------:R3:W4:Y:S01]  /*5550*/  MUFU.EX2 R78, R27 ;  /* 0x0000001b004e7308 */ /* 0x0007220000000800 */
[----:B--2---:R-:W-:Y:S01]  /*5560*/  @!P5 FMUL R67, R67, R67 ;  /* 0x000000434343d220 */ /* 0x004fe20000400000 */
[----:B------:R-:W-:-:S05]  /*5570*/  FSETP.GEU.AND P5, PT, R30, -126, PT ;  /* 0xc2fc00001e00780b */ /* 0x000fca0003fae000 */
[----:B------:R-:W-:Y:S01]  /*5580*/  @!P4 FMUL R75, R75, 0.5 ;  /* 0x3f0000004b4bc820 */ /* 0x000fe20000400000 */
[----:B------:R-:W2:Y:S01]  /*5590*/  MUFU.EX2 R71, R71 ;  /* 0x0000004700477308 */ /* 0x000ea20000000800 */
[----:B-1----:R-:W-:Y:S01]  /*55a0*/  @!P6 FMUL R74, R74, R74 ;  /* 0x0000004a4a4ae220 */ /* 0x002fe20000400000 */
[----:B------:R-:W-:Y:S01]  /*55b0*/  FSETP.GEU.AND P6, PT, R82, -126, PT ;  /* 0xc2fc00005200780b */ /* 0x000fe20003fce000 */
[----:B---3--:R-:W-:Y:S01]  /*55c0*/  FADD R27, R11, R26 ;  /* 0x0000001a0b1b7221 */ /* 0x008fe20000000000 */
[----:B------:R-:W-:Y:S01]  /*55d0*/  FADD R11, R15, R40 ;  /* 0x000000280f0b7221 */ /* 0x000fe20000000000 */
[----:B------:R-:W-:Y:S01]  /*55e0*/  FADD R26, R23, R48 ;  /* 0x00000030171a7221 */ /* 0x000fe20000000000 */
[----:B------:R-:W-:Y:S01]  /*55f0*/  F2FP.BF16.F32.PACK_AB R40, R40, R49 ;  /* 0x000000312828723e */ /* 0x000fe200000010ff */
[----:B------:R-:W-:Y:S01]  /*5600*/  @!P5 FMUL R30, R30, 0.5 ;  /* 0x3f0000001e1ed820 */ /* 0x000fe20000400000 */
[----:B------:R-:W1:Y:S01]  /*5610*/  MUFU.EX2 R75, R75 ;  /* 0x0000004b004b7308 */ /* 0x000e620000000800 */
[----:B----4-:R-:W-:Y:S01]  /*5620*/  @!P3 FMUL R78, R78, R78 ;  /* 0x0000004e4e4eb220 */ /* 0x010fe20000400000 */
[----:B------:R-:W-:Y:S01]  /*5630*/  FSETP.GEU.AND P3, PT, R83, -126, PT ;  /* 0xc2fc00005300780b */ /* 0x000fe20003f6e000 */
[----:B------:R-:W-:Y:S01]  /*5640*/  FADD R29, R11, R26 ;  /* 0x0000001a0b1d7221 */ /* 0x000fe20000000000 */
[----:B------:R-:W-:Y:S01]  /*5650*/  FADD R11, R10, R53 ;  /* 0x000000350a0b7221 */ /* 0x000fe20000000000 */
[----:B------:R-:W-:Y:S01]  /*5660*/  FADD R26, R16, R69 ;  /* 0x00000045101a7221 */ /* 0x000fe20000000000 */
[----:B------:R-:W-:Y:S01]  /*5670*/  FADD R96, R43, R78 ;  /* 0x0000004e2b607221 */ /* 0x000fe20000000000 */
[----:B------:R-:W-:Y:S01]  /*5680*/  @!P6 FMUL R82, R82, 0.5 ;  /* 0x3f0000005252e820 */ /* 0x000fe20000400000 */
[----:B------:R3:W4:Y:S01]  /*5690*/  MUFU.EX2 R64, R30 ;  /* 0x0000001e00407308 */ /* 0x0007220000000800 */
[----:B--2---:R-:W-:Y:S01]  /*56a0*/  @!P2 FMUL R71, R71, R71 ;  /* 0x000000474747a220 */ /* 0x004fe20000400000 */
[----:B------:R-:W-:Y:S01]  /*56b0*/  FSETP.GEU.AND P2, PT, R81, -126, PT ;  /* 0xc2fc00005100780b */ /* 0x000fe20003f4e000 */
[----:B------:R-:W-:Y:S01]  /*56c0*/  FADD R25, R11, R26 ;  /* 0x0000001a0b197221 */ /* 0x000fe20000000000 */
[----:B------:R-:W-:Y:S01]  /*56d0*/  FADD R11, R17, R20 ;  /* 0x00000014110b7221 */ /* 0x000fe20000000000 */
[----:B------:R-:W-:Y:S01]  /*56e0*/  FADD R26, R37, R52 ;  /* 0x00000034251a7221 */ /* 0x000fe20000000000 */
[----:B------:R-:W-:Y:S01]  /*56f0*/  FADD R29, R29, R34 ;  /* 0x000000221d1d7221 */ /* 0x000fe20000000000 */
[----:B------:R-:W-:Y:S01]  /*5700*/  @!P3 FMUL R83, R83, 0.5 ;  /* 0x3f0000005353b820 */ /* 0x000fe20000400000 */
[----:B------:R-:W2:Y:S01]  /*5710*/  MUFU.EX2 R82, R82 ;  /* 0x0000005200527308 */ /* 0x000ea20000000800 */
[----:B-1----:R-:W-:Y:S01]  /*5720*/  @!P4 FMUL R75, R75, R75 ;  /* 0x0000004b4b4bc220 */ /* 0x002fe20000400000 */
[----:B------:R-:W-:Y:S01]  /*5730*/  FSETP.GEU.AND P4, PT, R79, -126, PT ;  /* 0xc2fc00004f00780b */ /* 0x000fe20003f8e000 */
[----:B---3--:R-:W-:Y:S01]  /*5740*/  FADD R30, R36, R73 ;  /* 0x00000049241e7221 */ /* 0x008fe20000000000 */
[----:B------:R-:W-:Y:S01]  /*5750*/  FADD R11, R11, R26 ;  /* 0x0000001a0b0b7221 */ /* 0x000fe20000000000 */
[----:B------:R-:W-:Y:S01]  /*5760*/  FADD R26, R68, R59 ;  /* 0x0000003b441a7221 */ /* 0x000fe20000000000 */
[----:B------:R-:W-:Y:S01]  /*5770*/  FADD R85, R46, R75 ;  /* 0x0000004b2e557221 */ /* 0x000fe20000000000 */
[----:B------:R-:W-:Y:S01]  /*5780*/  FADD R38, R13, R30 ;  /* 0x0000001e0d267221 */ /* 0x000fe20000000000 */
[----:B------:R-:W1:Y:S01]  /*5790*/  MUFU.EX2 R83, R83 ;  /* 0x0000005300537308 */ /* 0x000e620000000800 */
[----:B----4-:R-:W-:Y:S01]  /*57a0*/  @!P5 FMUL R64, R64, R64 ;  /* 0x000000404040d220 */ /* 0x010fe20000400000 */
[----:B------:R-:W-:Y:S01]  /*57b0*/  FSETP.GEU.AND P5, PT, R86, -126, PT ;  /* 0xc2fc00005600780b */ /* 0x000fe20003fae000 */
[----:B------:R-:W-:Y:S01]  /*57c0*/  FADD R13, R12, R61 ;  /* 0x0000003d0c0d7221 */ /* 0x000fe20000000000 */
[----:B------:R-:W-:Y:S01]  /*57d0*/  FADD R30, R18, R77 ;  /* 0x0000004d121e7221 */ /* 0x000fe20000000000 */
[----:B------:R-:W-:Y:S01]  /*57e0*/  @!P2 FMUL R81, R81, 0.5 ;  /* 0x3f0000005151a820 */ /* 0x000fe20000400000 */
[----:B------:R-:W-:Y:S01]  /*57f0*/  FADD R99, R26, R85 ;  /* 0x000000551a637221 */ /* 0x000fe20000000000 */
[----:B------:R-:W-:Y:S01]  /*5800*/  @!P4 FMUL R79, R79, 0.5 ;  /* 0x3f0000004f4fc820 */ /* 0x000fe20000400000 */
[----:B------:R-:W-:Y:S01]  /*5810*/  FADD R42, R13, R30 ;  /* 0x0000001e0d2a7221 */ /* 0x000fe20000000000 */
[----:B--2---:R-:W-:Y:S01]  /*5820*/  @!P6 FMUL R82, R82, R82 ;  /* 0x000000525252e220 */ /* 0x004fe20000400000 */
[----:B------:R-:W-:Y:S01]  /*5830*/  FSETP.GEU.AND P6, PT, R87, -126, PT ;  /* 0xc2fc00005700780b */ /* 0x000fe20003fce000 */
[----:B------:R-:W-:Y:S01]  /*5840*/  FADD R13, R21, R22 ;  /* 0x00000016150d7221 */ /* 0x000fe20000000000 */
[----:B------:R-:W-:Y:S01]  /*5850*/  FADD R30, R45, R60 ;  /* 0x0000003c2d1e7221 */ /* 0x000fe20000000000 */
[----:B------:R-:W2:Y:S01]  /*5860*/  MUFU.EX2 R79, R79 ;  /* 0x0000004f004f7308 */ /* 0x000ea20000000800 */
[----:B------:R-:W-:Y:S01]  /*5870*/  FADD R97, R51, R82 ;  /* 0x0000005233617221 */ /* 0x000fe20000000000 */
[----:B------:R-:W-:Y:S01]  /*5880*/  @!P5 FMUL R86, R86, 0.5 ;  /* 0x3f0000005656d820 */ /* 0x000fe20000400000 */
[----:B------:R-:W-:Y:S01]  /*5890*/  FADD R30, R13, R30 ;  /* 0x0000001e0d1e7221 */ /* 0x000fe20000000000 */
[----:B-1----:R-:W-:Y:S01]  /*58a0*/  @!P3 FMUL R83, R83, R83 ;  /* 0x000000535353b220 */ /* 0x002fe20000400000 */
[----:B------:R-:W-:Y:S01]  /*58b0*/  FSETP.GEU.AND P3, PT, R14, -126, PT ;  /* 0xc2fc00000e00780b */ /* 0x000fe20003f6e000 */
[----:B------:R-:W-:Y:S01]  /*58c0*/  FADD R13, R33, R62 ;  /* 0x0000003e210d7221 */ /* 0x000fe20000000000 */
[----:B------:R-:W-:Y:S01]  /*58d0*/  FADD R101, R84, R97 ;  /* 0x0000006154657221 */ /* 0x000fe20000000000 */
[----:B------:R-:W1:Y:S01]  /*58e0*/  MUFU.EX2 R86, R86 ;  /* 0x0000005600567308 */ /* 0x000e620000000800 */
[----:B------:R-:W-:Y:S01]  /*58f0*/  FADD R26, R76, R67 ;  /* 0x000000434c1a7221 */ /* 0x000fe20000000000 */
[----:B------:R-:W-:Y:S01]  /*5900*/  @!P6 FMUL R87, R87, 0.5 ;  /* 0x3f0000005757e820 */ /* 0x000fe20000400000 */
[----:B------:R-:W-:Y:S01]  /*5910*/  FADD R98, R13, R96 ;  /* 0x000000600d627221 */ /* 0x000fe20000000000 */
[----:B------:R-:W-:Y:S01]  /*5920*/  FADD R85, R54, R83 ;  /* 0x0000005336557221 */ /* 0x000fe20000000000 */
[----:B------:R-:W-:Y:S01]  /*5930*/  FADD R13, R31, R66 ;  /* 0x000000421f0d7221 */ /* 0x000fe20000000000 */
[----:B------:R-:W-:Y:S01]  /*5940*/  FADD R84, R47, R64 ;  /* 0x000000402f547221 */ /* 0x000fe20000000000 */
[----:B------:R-:W-:Y:S01]  /*5950*/  FADD R27, R27, R38 ;  /* 0x000000261b1b7221 */ /* 0x000fe20000000000 */
[----:B------:R-:W3:Y:S01]  /*5960*/  MUFU.EX2 R87, R87 ;  /* 0x0000005700577308 */ /* 0x000ee20000000800 */
[----:B--2---:R-:W-:Y:S01]  /*5970*/  @!P4 FMUL R79, R79, R79 ;  /* 0x0000004f4f4fc220 */ /* 0x004fe20000400000 */
[----:B------:R-:W-:Y:S01]  /*5980*/  @!P3 FMUL R14, R14, 0.5 ;  /* 0x3f0000000e0eb820 */ /* 0x000fe20000400000 */
[----:B------:R-:W-:Y:S01]  /*5990*/  FADD R102, R26, R85 ;  /* 0x000000551a667221 */ /* 0x000fe20000000000 */
[----:B------:R-:W-:Y:S01]  /*59a0*/  FADD R100, R13, R84 ;  /* 0x000000540d647221 */ /* 0x000fe20000000000 */
[----:B------:R-:W-:Y:S01]  /*59b0*/  FADD R26, R39, R74 ;  /* 0x0000004a271a7221 */ /* 0x000fe20000000000 */
[----:B------:R-:W-:Y:S01]  /*59c0*/  FADD R13, R72, R63 ;  /* 0x0000003f480d7221 */ /* 0x000fe20000000000 */
[----:B------:R-:W-:Y:S01]  /*59d0*/  FADD R96, R50, R79 ;  /* 0x0000004f32607221 */ /* 0x000fe20000000000 */
[----:B------:R-:W2:Y:S01]  /*59e0*/  MUFU.EX2 R14, R14 ;  /* 0x0000000e000e7308 */ /* 0x000ea20000000800 */
[----:B-1----:R-:W-:Y:S01]  /*59f0*/  @!P5 FMUL R86, R86, R86 ;  /* 0x000000565656d220 */ /* 0x002fe20000400000 */
[----:B------:R-:W-:Y:S01]  /*5a00*/  FADD R84, R80, R71 ;  /* 0x0000004750547221 */ /* 0x000fe20000000000 */
[----:B------:R-:W-:Y:S01]  /*5a10*/  FADD R13, R13, R96 ;  /* 0x000000600d0d7221 */ /* 0x000fe20000000000 */
[----:B------:R-:W-:Y:S01]  /*5a20*/  FADD R42, R25, R42 ;  /* 0x0000002a192a7221 */ /* 0x000fe20000000000 */
[----:B------:R-:W-:Y:S01]  /*5a30*/  FADD R85, R55, R86 ;  /* 0x0000005637557221 */ /* 0x000fe20000000000 */
[----:B------:R-:W-:Y:S01]  /*5a40*/  FADD R30, R11, R30 ;  /* 0x0000001e0b1e7221 */ /* 0x000fe20000000000 */
[----:B------:R-:W-:Y:S01]  /*5a50*/  FADD R98, R98, R101 ;  /* 0x0000006562627221 */ /* 0x000fe20000000000 */
[----:B------:R-:W1:Y:S01]  /*5a60*/  MUFU.EX2 R81, R81 ;  /* 0x0000005100517308 */ /* 0x000e620000000800 */
[----:B---3--:R-:W-:Y:S01]  /*5a70*/  @!P6 FMUL R87, R87, R87 ;  /* 0x000000575757e220 */ /* 0x008fe20000400000 */
[----:B------:R-:W-:Y:S01]  /*5a80*/  FADD R85, R26, R85 ;  /* 0x000000551a557221 */ /* 0x000fe20000000000 */
[----:B------:R-:W-:Y:S01]  /*5a90*/  FADD R99, R99, R102 ;  /* 0x0000006663637221 */ /* 0x000fe20000000000 */
[----:B------:R-:W-:Y:S01]  /*5aa0*/  FADD R30, R29, R30 ;  /* 0x0000001e1d1e7221 */ /* 0x000fe20000000000 */
[----:B------:R-:W-:Y:S01]  /*5ab0*/  FADD R97, R58, R87 ;  /* 0x000000573a617221 */ /* 0x000fe20000000000 */
[----:B------:R-:W-:Y:S01]  /*5ac0*/  FADD R85, R100, R85 ;  /* 0x0000005564557221 */ /* 0x000fe20000000000 */
[----:B------:R-:W-:Y:S01]  /*5ad0*/  FADD R27, R27, R42 ;  /* 0x0000002a1b1b7221 */ /* 0x000fe20000000000 */
[----:B------:R-:W-:Y:S01]  /*5ae0*/  SHF.L.U32 R11, R9, 0x1f, RZ ;  /* 0x0000001f090b7819 */ /* 0x000fe200000006ff */
[----:B------:R-:W-:Y:S01]  /*5af0*/  FADD R84, R84, R97 ;  /* 0x0000006154547221 */ /* 0x000fe20000000000 */
[----:B------:R-:W-:Y:S01]  /*5b00*/  FADD R85, R98, R85 ;  /* 0x0000005562557221 */ /* 0x000fe20000000000 */
[----:B------:R-:W-:Y:S01]  /*5b10*/  FADD R27, R27, R30 ;  /* 0x0000001e1b1b7221 */ /* 0x000fe20000000000 */
[----:B--2---:R-:W-:Y:S01]  /*5b20*/  @!P3 FMUL R14, R14, R14 ;  /* 0x0000000e0e0eb220 */ /* 0x004fe20000400000 */
[----:B------:R-:W-:Y:S01]  /*5b30*/  FADD R84, R13, R84 ;  /* 0x000000540d547221 */ /* 0x000fe20000000000 */
[----:B------:R-:W-:-:S02]  /*5b40*/  F2FP.BF16.F32.PACK_AB R29, R76, R35 ;  /* 0x000000234c1d723e */ /* 0x000fc400000010ff */
[----:B------:R-:W-:Y:S01]  /*5b50*/  FFMA R3, R14, R3, R27 ;  /* 0x000000030e037223 */ /* 0x000fe2000000001b */
[----:B------:R-:W-:Y:S01]  /*5b60*/  FADD R84, R99, R84 ;  /* 0x0000005463547221 */ /* 0x000fe20000000000 */
[----:B-1----:R-:W-:Y:S01]  /*5b70*/  @!P2 FMUL R81, R81, R81 ;  /* 0x000000515151a220 */ /* 0x002fe20000400000 */
[----:B------:R1:W2:Y:S01]  /*5b80*/  SYNCS.PHASECHK.TRANS64.TRYWAIT P2, [UR6+0x6000], R11 ;  /* 0x0060000bff0075a7 */ /* 0x0002a20008040146 */
[----:B------:R-:W-:Y:S01]  /*5b90*/  F2FP.BF16.F32.PACK_AB R25, R68, R33 ;  /* 0x000000214419723e */ /* 0x000fe200000010ff */
[----:B------:R-:W-:Y:S01]  /*5ba0*/  FADD R84, R85, R84 ;  /* 0x0000005455547221 */ /* 0x000fe20000000000 */
[----:B------:R-:W-:Y:S01]  /*5bb0*/  F2FP.BF16.F32.PACK_AB R27, R72, R31 ;  /* 0x0000001f481b723e */ /* 0x000fe200000010ff */
[----:B------:R-:W-:Y:S01]  /*5bc0*/  FMUL R88, R88, R14 ;  /* 0x0000000e58587220 */ /* 0x000fe20000400000 */
[----:B------:R-:W-:Y:S01]  /*5bd0*/  F2FP.BF16.F32.PACK_AB R34, R37, R16 ;  /* 0x000000102522723e */ /* 0x000fe200000010ff */
[----:B------:R-:W-:Y:S01]  /*5be0*/  FFMA R4, R81, R4, R84 ;  /* 0x0000000451047223 */ /* 0x000fe20000000054 */
[----:B------:R-:W-:Y:S01]  /*5bf0*/  F2FP.BF16.F32.PACK_AB R35, R50, R47 ;  /* 0x0000002f3223723e */ /* 0x000fe200000010ff */
[-C--:B------:R-:W-:Y:S01]  /*5c00*/  FMUL R89, R89, R14.reuse ;  /* 0x0000000e59597220 */ /* 0x080fe20000400000 */
[----:B------:R-:W-:Y:S01]  /*5c10*/  F2FP.BF16.F32.PACK_AB R31, R80, R39 ;  /* 0x00000027501f723e */ /* 0x000fe200000010ff */
[-C--:B------:R-:W-:Y:S01]  /*5c20*/  FMUL R92, R92, R14.reuse ;  /* 0x0000000e5c5c7220 */ /* 0x080fe20000400000 */
[----:B------:R-:W-:Y:S01]  /*5c30*/  F2FP.BF16.F32.PACK_AB R33, R46, R43 ;  /* 0x0000002b2e21723e */ /* 0x000fe200000010ff */
[----:B------:R-:W-:Y:S01]  /*5c40*/  FMUL R93, R93, R14 ;  /* 0x0000000e5d5d7220 */ /* 0x000fe20000400000 */
[----:B------:R-:W-:Y:S01]  /*5c50*/  F2FP.BF16.F32.PACK_AB R36, R41, R36 ;  /* 0x000000242924723e */ /* 0x000fe200000010ff */
[----:B------:R-:W-:Y:S01]  /*5c60*/  FMUL R90, R90, R81 ;  /* 0x000000515a5a7220 */ /* 0x000fe20000400000 */
[----:B------:R-:W-:Y:S01]  /*5c70*/  F2FP.BF16.F32.PACK_AB R37, R54, R51 ;  /* 0x000000333625723e */ /* 0x000fe200000010ff */
[-C--:B------:R-:W-:Y:S01]  /*5c80*/  FMUL R91, R91, R81.reuse ;  /* 0x000000515b5b7220 */ /* 0x080fe20000400000 */
[----:B------:R-:W-:Y:S01]  /*5c90*/  F2FP.BF16.F32.PACK_AB R38, R45, R18 ;  /* 0x000000122d26723e */ /* 0x000fe200000010ff */
[----:B------:R-:W-:Y:S01]  /*5ca0*/  FMUL R94, R94, R81 ;  /* 0x000000515e5e7220 */ /* 0x000fe20000400000 */
[----:B------:R-:W-:Y:S01]  /*5cb0*/  F2FP.BF16.F32.PACK_AB R42, R20, R53 ;  /* 0x00000035142a723e */ /* 0x000fe200000010ff */
[----:B------:R-:W-:Y:S01]  /*5cc0*/  FMUL R95, R95, R81 ;  /* 0x000000515f5f7220 */ /* 0x000fe20000400000 */
        /* <DEDUP_REMOVED lines=14> */
[----:B------:R-:W-:Y:S01]  /*5db0*/  F2FP.BF16.F32.PACK_AB R54, R60, R77 ;  /* 0x0000004d3c36723e */ /* 0x000fe200000010ff */
[----:B-12---:R-:W-:Y:S06]  /*5dc0*/  @!P0 BRA `(.L_x_27) ;  /* 0x0000000000048947 */ /* 0x006fec0003800000 */
[----:B------:R-:W-:Y:S01]  /*5dd0*/  BPT.TRAP 0x1 ;  /* 0x000000040000795c */ /* 0x000fe20000300000 */
.L_x_27:
[----:B------:R-:W-:Y:S05]  /*5de0*/  @P2 BRA `(.L_x_28) ;  /* 0x0000000000082947 */ /* 0x000fea0003800000 */
[----:B------:R-:W1:Y:S02]  /*5df0*/  SYNCS.PHASECHK.TRANS64.TRYWAIT P2, [UR6+0x6000], R11 ;  /* 0x0060000bff0075a7 */ /* 0x000e640008040146 */
[----:B-1----:R-:W-:Y:S05]  /*5e00*/  @!P2 BRA `(.L_x_29) ;  /* 0x0000005400aca947 */ /* 0x002fea0003800000 */
.L_x_28:
[----:B------:R-:W-:Y:S01]  /*5e10*/  ULEA UR6, UR11, UR8, 0x8 ;  /* 0x000000080b067291 */ /* 0x000fe2000f8e403f */
[----:B------:R-:W-:Y:S01]  /*5e20*/  WARPGROUP.ARRIVE ;  /* 0x00000000000079c5 */ /* 0x000fe20000000000 */
[----:B------:R-:W-:Y:S01]  /*5e30*/  UMOV UR7, 0xc0000010 ;  /* 0xc000001000077882 */ /* 0x000fe20000000000 */
[----:B------:R-:W-:Y:S01]  /*5e40*/  UMOV UR15, 0xc0000010 ;  /* 0xc0000010000f7882 */ /* 0x000fe20000000000 */
[----:B------:R-:W-:Y:S01]  /*5e50*/  UIADD3 UR12, UR6, 0x20, URZ ;  /* 0x00000020060c7890 */ /* 0x000fe2000fffe03f */
[----:B------:R-:W-:-:S04]  /*5e60*/  F2FP.BF16.F32.PACK_AB R55, R87, R86 ;  /* 0x000000565737723e */ /* 0x000fc800000010ff */
[----:B------:R-:W-:Y:S01]  /*5e70*/  HGMMA.64x16x16.F32.BF16 R88, R24, gdesc[UR4].tnspB, R88, gsb0 ;  /* 0x4020000418587df0 */ /* 0x000fe20008001858 */
[----:B------:R-:W-:Y:S01]  /*5e80*/  UMOV UR7, 0xc0000010 ;  /* 0xc000001000077882 */ /* 0x000fe20000000000 */
[----:B------:R-:W-:Y:S01]  /*5e90*/  UMOV UR14, UR12 ;  /* 0x0000000c000e7c82 */ /* 0x000fe20008000000 */
[----:B------:R-:W-:Y:S01]  /*5ea0*/  UIADD3 UR12, UR6, 0x40, URZ ;  /* 0x00000040060c7890 */ /* 0x000fe2000fffe03f */
[----:B------:R-:W-:Y:S02]  /*5eb0*/  WARPGROUP.DEPBAR.LE gsb0, 0x0 ;  /* 0x00008000000079c5 */ /* 0x000fe40000010000 */
[----:B------:R-:W-:-:S06]  /*5ec0*/  WARPGROUP.ARRIVE ;  /* 0x00000000000079c5 */ /* 0x000fcc0000000000 */
[----:B------:R-:W-:Y:S01]  /*5ed0*/  HGMMA.64x16x16.F32.BF16 R88, R28, gdesc[UR12].tnspB, R88, gsb0 ;  /* 0x4020000c1c587df0 */ /* 0x000fe20008001858 */
[----:B------:R-:W-:Y:S01]  /*5ee0*/  UMOV UR14, UR12 ;  /* 0x0000000c000e7c82 */ /* 0x000fe20008000000 */
[----:B------:R-:W-:Y:S01]  /*5ef0*/  UMOV UR15, 0xc0000010 ;  /* 0xc0000010000f7882 */ /* 0x000fe20000000000 */
        /* <DEDUP_REMOVED lines=18> */
[----:B------:R-:W-:Y:S02]  /*6020*/  UIADD3 UR12, UR6, 0xc0, URZ ;  /* 0x000000c0060c7890 */ /* 0x000fe4000fffe03f */
[----:B------:R-:W-:Y:S01]  /*6030*/  UIADD3 UR6, UR6, 0xe0, URZ ;  /* 0x000000e006067890 */ /* 0x000fe2000fffe03f */
[----:B------:R-:W-:Y:S02]  /*6040*/  WARPGROUP.DEPBAR.LE gsb0, 0x0 ;  /* 0x00008000000079c5 */ /* 0x000fe40000010000 */
[----:B------:R-:W-:-:S06]  /*6050*/  WARPGROUP.ARRIVE ;  /* 0x00000000000079c5 */ /* 0x000fcc0000000000 */
[----:B------:R-:W-:Y:S01]  /*6060*/  HGMMA.64x16x16.F32.BF16 R88, R44, gdesc[UR12].tnspB, R88, gsb0 ;  /* 0x4020000c2c587df0 */ /* 0x000fe20008001858 */
[----:B------:R-:W-:Y:S01]  /*6070*/  UMOV UR14, UR12 ;  /* 0x0000000c000e7c82 */ /* 0x000fe20008000000 */
[----:B------:R-:W-:Y:S01]  /*6080*/  UMOV UR15, 0xc0000010 ;  /* 0xc0000010000f7882 */ /* 0x000fe20000000000 */
[----:B------:R-:W-:Y:S02]  /*6090*/  WARPGROUP.DEPBAR.LE gsb0, 0x0 ;  /* 0x00008000000079c5 */ /* 0x000fe40000010000 */
[----:B------:R-:W-:-:S06]  /*60a0*/  WARPGROUP.ARRIVE ;  /* 0x00000000000079c5 */ /* 0x000fcc0000000000 */
[----:B------:R-:W-:Y:S03]  /*60b0*/  HGMMA.64x16x16.F32.BF16 R88, R48, gdesc[UR12].tnspB, R88, gsb0 ;  /* 0x4020000c30587df0 */ /* 0x000fe60008001858 */
[----:B------:R-:W-:Y:S02]  /*60c0*/  WARPGROUP.DEPBAR.LE gsb0, 0x0 ;  /* 0x00008000000079c5 */ /* 0x000fe40000010000 */
[----:B------:R-:W-:-:S06]  /*60d0*/  WARPGROUP.ARRIVE ;  /* 0x00000000000079c5 */ /* 0x000fcc0000000000 */
[----:B------:R-:W-:Y:S03]  /*60e0*/  HGMMA.64x16x16.F32.BF16 R88, R52, gdesc[UR4].tnspB, R88, gsb0 ;  /* 0x4020000434587df0 */ /* 0x000fe60008001858 */
[----:B------:R-:W-:Y:S02]  /*60f0*/  WARPGROUP.DEPBAR.LE gsb0, 0x0 ;  /* 0x00008000000079c5 */ /* 0x000fe40000010000 */
[----:B------:R-:W-:Y:S05]  /*6100*/  @!P0 BRA `(.L_x_30) ;  /* 0x0000000000048947 */ /* 0x000fea0003800000 */
[----:B------:R-:W-:Y:S01]  /*6110*/  BPT.TRAP 0x1 ;  /* 0x000000040000795c */ /* 0x000fe20000300000 */
.L_x_30:
[----:B------:R-:W-:-:S04]  /*6120*/  ULEA UR6, UR9, UR38, 0x3 ;  /* 0x0000002609067291 */ /* 0x000fc8000f8e183f */
[----:B------:R-:W-:-:S04]  /*6130*/  UIADD3 UR6, UR6, 0x6028, URZ ;  /* 0x0000602806067890 */ /* 0x000fc8000fffe03f */
[----:B------:R-:W-:-:S09]  /*6140*/  UPRMT UR6, URZ, 0x654, UR6 ;  /* 0x000006543f067896 */ /* 0x000fd20008000006 */
[----:B------:R-:W-:Y:S01]  /*6150*/  SYNCS.ARRIVE.TRANS64.RED.A1T0 RZ, [UR6], RZ ;  /* 0x000000ffffff79a7 */ /* 0x000fe20008100406 */
[----:B------:R-:W-:Y:S05]  /*6160*/  @P1 BRA `(.L_x_31) ;  /* 0x0000000000041947 */ /* 0x000fea0003800000 */
[----:B------:R-:W-:Y:S01]  /*6170*/  BPT.TRAP 0x1 ;  /* 0x000000040000795c */ /* 0x000fe20000300000 */
.L_x_31:
[----:B------:R-:W-:-:S04]  /*6180*/  UIADD3 UR9, UR9, 0x1, URZ ;  /* 0x0000000109097890 */ /* 0x000fc8000fffe03f */
[----:B------:R-:W-:-:S04]  /*6190*/  UISETP.NE.AND UP0, UPT, UR9, 0x5, UPT ;  /* 0x000000050900788c */ /* 0x000fc8000bf05270 */
[----:B------:R-:W-:Y:S01]  /*61a0*/  USEL UR9, UR9, URZ, UP0 ;  /* 0x0000003f09097287 */ /* 0x000fe20008000000 */
[----:B------:R-:W-:Y:S11]  /*61b0*/  @!P0 BRA `(.L_x_32) ;  /* 0x0000000000048947 */ /* 0x000ff60003800000 */
[----:B------:R-:W-:Y:S01]  /*61c0*/  BPT.TRAP 0x1 ;  /* 0x000000040000795c */ /* 0x000fe20000300000 */
.L_x_32:
[----:B------:R-:W-:-:S04]  /*61d0*/  ULEA UR6, UR9, UR38, 0x3 ;  /* 0x0000002609067291 */ /* 0x000fc8000f8e183f */
[----:B------:R-:W-:-:S04]  /*61e0*/  UIADD3 UR6, UR6, 0x6028, URZ ;  /* 0x0000602806067890 */ /* 0x000fc8000fffe03f */
[----:B------:R-:W-:-:S09]  /*61f0*/  UPRMT UR6, URZ, 0x654, UR6 ;  /* 0x000006543f067896 */ /* 0x000fd20008000006 */
[----:B------:R-:W-:Y:S01]  /*6200*/  SYNCS.ARRIVE.TRANS64.RED.A1T0 RZ, [UR6], RZ ;  /* 0x000000ffffff79a7 */ /* 0x000fe20008100406 */
[----:B------:R-:W-:Y:S05]  /*6210*/  @P1 BRA `(.L_x_33) ;  /* 0x0000000000041947 */ /* 0x000fea0003800000 */
[----:B------:R-:W-:Y:S01]  /*6220*/  BPT.TRAP 0x1 ;  /* 0x000000040000795c */ /* 0x000fe20000300000 */
.L_x_33:
[----:B------:R-:W-:Y:S01]  /*6230*/  UIADD3 UR11, UR11, 0x1, URZ ;  /* 0x000000010b0b7890 */ /* 0x000fe2000fffe03f */
[C---:B------:R-:W-:Y:S01]  /*6240*/  ISETP.GT.AND P2, PT, R8.reuse, 0x2, PT ;  /* 0x000000020800780c */ /* 0x040fe20003f44270 */
[----:B------:R-:W-:Y:S01]  /*6250*/  UIADD3 UR9, UR9, 0x1, URZ ;  /* 0x0000000109097890 */ /* 0x000fe2000fffe03f */
[----:B------:R-:W-:Y:S01]  /*6260*/  VIADD R8, R8, 0xffffffff ;  /* 0xffffffff08087836 */ /* 0x000fe20000000000 */
[----:B------:R-:W-:Y:S01]  /*6270*/  UISETP.NE.AND UP2, UPT, UR11, 0x5, UPT ;  /* 0x000000050b00788c */ /* 0x000fe2000bf45270 */
[----:B------:R-:W-:Y:S01]  /*6280*/  VIADD R7, R7, 0x80 ;  /* 0x0000008007077836 */ /* 0x000fe20000000000 */
[----:B------:R-:W-:Y:S01]  /*6290*/  UISETP.NE.AND UP0, UPT, UR9, 0x5, UPT ;  /* 0x000000050900788c */ /* 0x000fe2000bf05270 */
[----:B------:R-:W-:Y:S01]  /*62a0*/  IMAD.MOV.U32 R13, RZ, RZ, R5 ;  /* 0x000000ffff0d7224 */ /* 0x000fe200078e0005 */
[----:B------:R-:W-:Y:S01]  /*62b0*/  USEL UR6, URZ, 0x1, UP2 ;  /* 0x000000013f067887 */ /* 0x000fe20009000000 */
[----:B-1----:R-:W-:Y:S01]  /*62c0*/  MOV R11, R6 ;  /* 0x00000006000b7202 */ /* 0x002fe20000000f00 */
[----:B------:R-:W-:-:S02]  /*62d0*/  USEL UR9, UR9, URZ, UP0 ;  /* 0x0000003f09097287 */ /* 0x000fc40008000000 */
[----:B------:R-:W-:Y:S02]  /*62e0*/  USEL UR11, UR11, URZ, UP2 ;  /* 0x0000003f0b0b7287 */ /* 0x000fe40009000000 */
[----:B------:R-:W-:Y:S01]  /*62f0*/  LOP3.LUT R9, R9, UR6, RZ, 0x3c, !PT ;  /* 0x0000000609097c12 */ /* 0x000fe2000f8e3cff */
[----:B------:R-:W-:Y:S09]  /*6300*/  @P2 BRA `(.L_x_34) ;  /* 0xffffffd800502947 */ /* 0x000ff2000383ffff */
.L_x_23:
[----:B------:R-:W-:-:S13]  /*6310*/  ISETP.GE.AND P2, PT, R8, 0x1, PT ;  /* 0x000000010800780c */ /* 0x000fda0003f46270 */
[----:B------:R-:W-:Y:S05]  /*6320*/  @!P2 BRA `(.L_x_35) ;  /* 0x000000300034a947 */ /* 0x000fea0003800000 */
[----:B------:R-:W-:Y:S01]  /*6330*/  IMAD.MOV.U32 R10, RZ, RZ, R5 ;  /* 0x000000ffff0a7224 */ /* 0x000fe200078e0005 */
[----:B------:R-:W-:Y:S01]  /*6340*/  ULDC UR13, c[0x0][0x604] ;  /* 0x00018100000d7ab9 */ /* 0x000fe20000000800 */
[----:B------:R-:W-:-:S07]  /*6350*/  IMAD.MOV.U32 R11, RZ, RZ, R6 ;  /* 0x000000ffff0b7224 */ /* 0x000fce00078e0006 */
.L_x_46:
[----:B-1----:R-:W-:Y:S05]  /*6360*/  @!P0 BRA `(.L_x_36) ;  /* 0x0000000000048947 */ /* 0x002fea0003800000 */
[----:B------:R-:W-:Y:S01]  /*6370*/  BPT.TRAP 0x1 ;  /* 0x000000040000795c */ /* 0x000fe20000300000 */
.L_x_36:
[----:B------:R-:W-:Y:S01]  /*6380*/  ULEA UR6, UR11, UR38, 0x3 ;  /* 0x000000260b067291 */ /* 0x000fe2000f8e183f */
[----:B------:R-:W-:-:S08]  /*6390*/  SHF.L.U32 R5, R9, 0x1f, RZ ;  /* 0x0000001f09057819 */ /* 0x000fd000000006ff */
[----:B------:R-:W1:Y:S02]  /*63a0*/  SYNCS.PHASECHK.TRANS64.TRYWAIT P2, [UR6+0x6000], R5 ;  /* 0x00600005ff0075a7 */ /* 0x000e640008040146 */
[----:B-1----:R-:W-:Y:S05]  /*63b0*/  @!P2 BRA `(.L_x_37) ;  /* 0x000000500058a947 */ /* 0x002fea0003800000 */
.L_x_104:
        /* <DEDUP_REMOVED lines=12> */
.L_x_38:
[C---:B-1----:R-:W-:Y:S01]  /*6480*/  VIADD R5, R7.reuse, 0x1 ;  /* 0x0000000107057836 */ /* 0x042fe20000000000 */
[C---:B------:R-:W-:Y:S01]  /*6490*/  ISETP.GE.AND P2, PT, R0.reuse, R7, PT ;  /* 0x000000070000720c */ /* 0x040fe20003f46270 */
[C---:B------:R-:W-:Y:S01]  /*64a0*/  VIADD R17, R7.reuse, 0x9 ;  /* 0x0000000907117836 */ /* 0x040fe20000000000 */
[C---:B------:R-:W-:Y:S01]  /*64b0*/  IADD3 R15, R7.reuse, 0x8, RZ ;  /* 0x00000008070f7810 */ /* 0x040fe20007ffe0ff */
[C---:B------:R-:W-:Y:S01]  /*64c0*/  VIADD R19, R7.reuse, 0x10 ;  /* 0x0000001007137836 */ /* 0x040fe20000000000 */
[----:B------:R-:W-:Y:S01]  /*64d0*/  ISETP.GE.AND P3, PT, R0, R5, PT ;  /* 0x000000050000720c */ /* 0x000fe20003f66270 */
[C---:B------:R-:W-:Y:S01]  /*64e0*/  VIADD R21, R7.reuse, 0x11 ;  /* 0x0000001107157836 */ /* 0x040fe20000000000 */
[----:B------:R-:W-:Y:S01]  /*64f0*/  FSEL R13, R24, -INF , P2 ;  /* 0xff800000180d7808 */ /* 0x000fe20001000000 */
[C---:B------:R-:W-:Y:S01]  /*6500*/  VIADD R97, R7.reuse, 0x19 ;  /* 0x0000001907617836 */ /* 0x040fe20000000000 */
[C---:B------:R-:W-:Y:S01]  /*6510*/  ISETP.GE.AND P2, PT, R0.reuse, R15, PT ;  /* 0x0000000f0000720c */ /* 0x040fe20003f46270 */
[----:B------:R-:W-:Y:S01]  /*6520*/  VIADD R101, R7, 0x21 ;  /* 0x0000002107657836 */ /* 0x000fe20000000000 */
[----:B------:R-:W-:Y:S01]  /*6530*/  FSEL R25, R25, -INF , P3 ;  /* 0xff80000019197808 */ /* 0x000fe20001800000 */
[----:B------:R-:W-:Y:S01]  /*6540*/  VIADD R105, R7, 0x29 ;  /* 0x0000002907697836 */ /* 0x000fe20000000000 */
[----:B------:R-:W-:Y:S01]  /*6550*/  FMNMX R6, R13, R10, !PT ;  /* 0x0000000a0d067209 */ /* 0x000fe20007800000 */
[C---:B------:R-:W-:Y:S01]  /*6560*/  VIADD R109, R7.reuse, 0x31 ;  /* 0x00000031076d7836 */ /* 0x040fe20000000000 */
[----:B------:R-:W-:Y:S01]  /*6570*/  ISETP.GE.AND P3, PT, R0, R17, PT ;  /* 0x000000110000720c */ /* 0x000fe20003f66270 */
[C---:B------:R-:W-:Y:S01]  /*6580*/  VIADD R113, R7.reuse, 0x39 ;  /* 0x0000003907717836 */ /* 0x040fe20000000000 */
[----:B------:R-:W-:Y:S01]  /*6590*/  FSEL R28, R28, -INF , P2 ;  /* 0xff8000001c1c7808 */ /* 0x000fe20001000000 */
[----:B------:R-:W-:Y:S01]  /*65a0*/  VIADD R117, R7, 0x41 ;  /* 0x0000004107757836 */ /* 0x000fe20000000000 */
[----:B------:R-:W-:Y:S01]  /*65b0*/  FMNMX R23, R25, R6, !PT ;  /* 0x0000000619177209 */ /* 0x000fe20007800000 */
[C---:B------:R-:W-:Y:S01]  /*65c0*/  VIADD R121, R7.reuse, 0x49 ;  /* 0x0000004907797836 */ /* 0x040fe20000000000 */
[----:B------:R-:W-:Y:S01]  /*65d0*/  ISETP.GE.AND P2, PT, R0, R19, PT ;  /* 0x000000130000720c */ /* 0x000fe20003f46270 */
[----:B------:R-:W-:Y:S01]  /*65e0*/  VIADD R125, R7, 0x51 ;  /* 0x00000051077d7836 */ /* 0x000fe20000000000 */
[----:B------:R-:W-:Y:S01]  /*65f0*/  FSEL R29, R29, -INF , P3 ;  /* 0xff8000001d1d7808 */ /* 0x000fe20001800000 */
[C---:B------:R-:W-:Y:S01]  /*6600*/  VIADD R129, R7.reuse, 0x59 ;  /* 0x0000005907817836 */ /* 0x040fe20000000000 */
[----:B------:R-:W-:Y:S01]  /*6610*/  FMNMX R6, R28, R23, !PT ;  /* 0x000000171c067209 */ /* 0x000fe20007800000 */
[C---:B------:R-:W-:Y:S01]  /*6620*/  VIADD R133, R7.reuse, 0x61 ;  /* 0x0000006107857836 */ /* 0x040fe20000000000 */
[C---:B------:R-:W-:Y:S01]  /*6630*/  IADD3 R23, R7.reuse, 0x18, RZ ;  /* 0x0000001807177810 */ /* 0x040fe20007ffe0ff */
[C---:B------:R-:W-:Y:S01]  /*6640*/  VIADD R137, R7.reuse, 0x69 ;  /* 0x0000006907897836 */ /* 0x040fe20000000000 */
[----:B------:R-:W-:Y:S01]  /*6650*/  ISETP.GE.AND P3, PT, R0, R21, PT ;  /* 0x000000150000720c */ /* 0x000fe20003f66270 */
[C---:B------:R-:W-:Y:S01]  /*6660*/  VIADD R141, R7.reuse, 0x71 ;  /* 0x00000071078d7836 */ /* 0x040fe20000000000 */
[----:B------:R-:W-:Y:S01]  /*6670*/  FSEL R32, R32, -INF , P2 ;  /* 0xff80000020207808 */ /* 0x000fe20001000000 */
[----:B------:R-:W-:Y:S01]  /*6680*/  VIADD R145, R7, 0x79 ;  /* 0x0000007907917836 */ /* 0x000fe20000000000 */
[----:B------:R-:W-:Y:S01]  /*6690*/  FMNMX R99, R29, R6, !PT ;  /* 0x000000061d637209 */ /* 0x000fe20007800000 */
[----:B------:R-:W-:Y:S01]  /*66a0*/  ULEA UR6, UR11, UR38, 0x3 ;  /* 0x000000260b067291 */ /* 0x000fe2000f8e183f */
[----:B------:R-:W-:-:S02]  /*66b0*/  ISETP.GE.AND P2, PT, R0, R23, PT ;  /* 0x000000170000720c */ /* 0x000fc40003f46270 */
[----:B------:R-:W-:Y:S02]  /*66c0*/  FSEL R33, R33, -INF , P3 ;  /* 0xff80000021217808 */ /* 0x000fe40001800000 */
[----:B------:R-:W-:Y:S01]  /*66d0*/  FMNMX R6, R32, R99, !PT ;  /* 0x0000006320067209 */ /* 0x000fe20007800000 */
[----:B------:R-:W-:Y:S01]  /*66e0*/  VIADD R99, R7, 0x20 ;  /* 0x0000002007637836 */ /* 0x000fe20000000000 */
[----:B------:R-:W-:Y:S02]  /*66f0*/  ISETP.GE.AND P3, PT, R0, R97, PT ;  /* 0x000000610000720c */ /* 0x000fe40003f66270 */
[----:B------:R-:W-:Y:S02]  /*6700*/  FSEL R36, R36, -INF , P2 ;  /* 0xff80000024247808 */ /* 0x000fe40001000000 */
[----:B------:R-:W-:Y:S02]  /*6710*/  FMNMX R103, R33, R6, !PT ;  /* 0x0000000621677209 */ /* 0x000fe40007800000 */
[----:B------:R-:W-:-:S02]  /*6720*/  ISETP.GE.AND P2, PT, R0, R99, PT ;  /* 0x000000630000720c */ /* 0x000fc40003f46270 */
[----:B------:R-:W-:Y:S02]  /*6730*/  FSEL R37, R37, -INF , P3 ;  /* 0xff80000025257808 */ /* 0x000fe40001800000 */
[----:B------:R-:W-:Y:S02]  /*6740*/  FMNMX R6, R36, R103, !PT ;  /* 0x0000006724067209 */ /* 0x000fe40007800000 */
[----:B------:R-:W-:Y:S02]  /*6750*/  IADD3 R103, R7, 0x28, RZ ;  /* 0x0000002807677810 */ /* 0x000fe40007ffe0ff */
[----:B------:R-:W-:Y:S02]  /*6760*/  ISETP.GE.AND P3, PT, R0, R101, PT ;  /* 0x000000650000720c */ /* 0x000fe40003f66270 */
[----:B------:R-:W-:Y:S02]  /*6770*/  FSEL R40, R40, -INF , P2 ;  /* 0xff80000028287808 */ /* 0x000fe40001000000 */
[----:B------:R-:W-:-:S02]  /*6780*/  FMNMX R107, R37, R6, !PT ;  /* 0x00000006256b7209 */ /* 0x000fc40007800000 */
[----:B------:R-:W-:Y:S02]  /*6790*/  ISETP.GE.AND P2, PT, R0, R103, PT ;  /* 0x000000670000720c */ /* 0x000fe40003f46270 */
[----:B------:R-:W-:Y:S02]  /*67a0*/  FSEL R41, R41, -INF , P3 ;  /* 0xff80000029297808 */ /* 0x000fe40001800000 */
[----:B------:R-:W-:Y:S01]  /*67b0*/  FMNMX R6, R40, R107, !PT ;  /* 0x0000006b28067209 */ /* 0x000fe20007800000 */
[----:B------:R-:W-:Y:S01]  /*67c0*/  VIADD R107, R7, 0x30 ;  /* 0x00000030076b7836 */ /* 0x000fe20000000000 */
[----:B------:R-:W-:Y:S02]  /*67d0*/  ISETP.GE.AND P3, PT, R0, R105, PT ;  /* 0x000000690000720c */ /* 0x000fe40003f66270 */
[----:B------:R-:W-:Y:S02]  /*67e0*/  FSEL R44, R44, -INF , P2 ;  /* 0xff8000002c2c7808 */ /* 0x000fe40001000000 */
[----:B------:R-:W-:-:S02]  /*67f0*/  FMNMX R111, R41, R6, !PT ;  /* 0x00000006296f7209 */ /* 0x000fc40007800000 */
[----:B------:R-:W-:Y:S02]  /*6800*/  ISETP.GE.AND P2, PT, R0, R107, PT ;  /* 0x0000006b0000720c */ /* 0x000fe40003f46270 */
[----:B------:R-:W-:Y:S02]  /*6810*/  FSEL R45, R45, -INF , P3 ;  /* 0xff8000002d2d7808 */ /* 0x000fe40001800000 */
[----:B------:R-:W-:Y:S02]  /*6820*/  FMNMX R6, R44, R111, !PT ;  /* 0x0000006f2c067209 */ /* 0x000fe40007800000 */
[----:B------:R-:W-:Y:S02]  /*6830*/  IADD3 R111, R7, 0x38, RZ ;  /* 0x00000038076f7810 */ /* 0x000fe40007ffe0ff */
[----:B------:R-:W-:Y:S02]  /*6840*/  ISETP.GE.AND P3, PT, R0, R109, PT ;  /* 0x0000006d0000720c */ /* 0x000fe40003f66270 */
[----:B------:R-:W-:-:S02]  /*6850*/  FSEL R48, R48, -INF , P2 ;  /* 0xff80000030307808 */ /* 0x000fc40001000000 */
[----:B------:R-:W-:Y:S02]  /*6860*/  FMNMX R115, R45, R6, !PT ;  /* 0x000000062d737209 */ /* 0x000fe40007800000 */
[----:B------:R-:W-:Y:S02]  /*6870*/  ISETP.GE.AND P2, PT, R0, R111, PT ;  /* 0x0000006f0000720c */ /* 0x000fe40003f46270 */
[----:B------:R-:W-:Y:S02]  /*6880*/  FSEL R49, R49, -INF , P3 ;  /* 0xff80000031317808 */ /* 0x000fe40001800000 */
[----:B------:R-:W-:Y:S01]  /*6890*/  FMNMX R6, R48, R115, !PT ;  /* 0x0000007330067209 */ /* 0x000fe20007800000 */
[----:B------:R-:W-:Y:S01]  /*68a0*/  VIADD R115, R7, 0x40 ;  /* 0x0000004007737836 */ /* 0x000fe20000000000 */
[----:B------:R-:W-:Y:S02]  /*68b0*/  ISETP.GE.AND P3, PT, R0, R113, PT ;  /* 0x000000710000720c */ /* 0x000fe40003f66270 */
[----:B------:R-:W-:-:S02]  /*68c0*/  FSEL R52, R52, -INF , P2 ;  /* 0xff80000034347808 */ /* 0x000fc40001000000 */
[----:B------:R-:W-:Y:S02]  /*68d0*/  FMNMX R119, R49, R6, !PT ;  /* 0x0000000631777209 */ /* 0x000fe40007800000 */
[----:B------:R-:W-:Y:S02]  /*68e0*/  ISETP.GE.AND P2, PT, R0, R115, PT ;  /* 0x000000730000720c */ /* 0x000fe40003f46270 */
[----:B------:R-:W-:Y:S02]  /*68f0*/  FSEL R53, R53, -INF , P3 ;  /* 0xff80000035357808 */ /* 0x000fe40001800000 */
[----:B------:R-:W-:Y:S02]  /*6900*/  FMNMX R6, R52, R119, !PT ;  /* 0x0000007734067209 */ /* 0x000fe40007800000 */
[----:B------:R-:W-:Y:S02]  /*6910*/  IADD3 R119, R7, 0x48, RZ ;  /* 0x0000004807777810 */ /* 0x000fe40007ffe0ff */
[----:B------:R-:W-:-:S02]  /*6920*/  ISETP.GE.AND P3, PT, R0, R117, PT ;  /* 0x000000750000720c */ /* 0x000fc40003f66270 */
[----:B------:R-:W-:Y:S02]  /*6930*/  FSEL R56, R56, -INF , P2 ;  /* 0xff80000038387808 */ /* 0x000fe40001000000 */
[----:B------:R-:W-:Y:S02]  /*6940*/  FMNMX R123, R53, R6, !PT ;  /* 0x00000006357b7209 */ /* 0x000fe40007800000 */
[----:B------:R-:W-:Y:S02]  /*6950*/  ISETP.GE.AND P2, PT, R0, R119, PT ;  /* 0x000000770000720c */ /* 0x000fe40003f46270 */
[----:B------:R-:W-:Y:S02]  /*6960*/  FSEL R57, R57, -INF , P3 ;  /* 0xff80000039397808 */ /* 0x000fe40001800000 */
[----:B------:R-:W-:Y:S01]  /*6970*/  FMNMX R6, R56, R123, !PT ;  /* 0x0000007b38067209 */ /* 0x000fe20007800000 */
[----:B------:R-:W-:Y:S01]  /*6980*/  VIADD R123, R7, 0x50 ;  /* 0x00000050077b7836 */ /* 0x000fe20000000000 */
[----:B------:R-:W-:-:S02]  /*6990*/  ISETP.GE.AND P3, PT, R0, R121, PT ;  /* 0x000000790000720c */ /* 0x000fc40003f66270 */
[----:B------:R-:W-:Y:S02]  /*69a0*/  FSEL R60, R60, -INF , P2 ;  /* 0xff8000003c3c7808 */ /* 0x000fe40001000000 */
[----:B------:R-:W-:Y:S02]  /*69b0*/  FMNMX R127, R57, R6, !PT ;  /* 0x00000006397f7209 */ /* 0x000fe40007800000 */
[----:B------:R-:W-:Y:S02]  /*69c0*/  ISETP.GE.AND P2, PT, R0, R123, PT ;  /* 0x0000007b0000720c */ /* 0x000fe40003f46270 */
[----:B------:R-:W-:Y:S02]  /*69d0*/  FSEL R61, R61, -INF , P3 ;  /* 0xff8000003d3d7808 */ /* 0x000fe40001800000 */
[----:B------:R-:W-:Y:S02]  /*69e0*/  FMNMX R6, R60, R127, !PT ;  /* 0x0000007f3c067209 */ /* 0x000fe40007800000 */
[----:B------:R-:W-:-:S02]  /*69f0*/  IADD3 R127, R7, 0x58, RZ ;  /* 0x00000058077f7810 */ /* 0x000fc40007ffe0ff */
[----:B------:R-:W-:Y:S02]  /*6a00*/  ISETP.GE.AND P3, PT, R0, R125, PT ;  /* 0x0000007d0000720c */ /* 0x000fe40003f66270 */
        /* <DEDUP_REMOVED lines=32> */
[----:B------:R-:W-:-:S02]  /*6c10*/  FMNMX R6, R80, R147, !PT ;  /* 0x0000009350067209 */ /* 0x000fc40007800000 */
[----:B------:R-:W-:Y:S02]  /*6c20*/  ISETP.GE.AND P3, PT, R0, R145, PT ;  /* 0x000000910000720c */ /* 0x000fe40003f66270 */
[----:B------:R-:W-:Y:S02]  /*6c30*/  FSEL R84, R84, -INF , P2 ;  /* 0xff80000054547808 */ /* 0x000fe40001000000 */
[----:B------:R-:W-:Y:S02]  /*6c40*/  FMNMX R147, R81, R6, !PT ;  /* 0x0000000651937209 */ /* 0x000fe40007800000 */
[----:B------:R-:W-:Y:S02]  /*6c50*/  FSEL R85, R85, -INF , P3 ;  /* 0xff80000055557808 */ /* 0x000fe40001800000 */
[----:B------:R-:W-:Y:S02]  /*6c60*/  FMNMX R6, R84, R147, !PT ;  /* 0x0000009354067209 */ /* 0x000fe40007800000 */
[----:B------:R-:W-:-:S02]  /*6c70*/  ISETP.GE.AND P5, PT, R2, R19, PT ;  /* 0x000000130200720c */ /* 0x000fc40003fa6270 */
[----:B------:R-:W-:Y:S02]  /*6c80*/  FMNMX R6, R85, R6, !PT ;  /* 0x0000000655067209 */ /* 0x000fe40007800000 */
[----:B------:R-:W-:Y:S02]  /*6c90*/  FSEL R34, R34, -INF , P5 ;  /* 0xff80000022227808 */ /* 0x000fe40002800000 */
[C---:B------:R-:W-:Y:S01]  /*6ca0*/  ISETP.GE.AND P5, PT, R2.reuse, R101, PT ;  /* 0x000000650200720c */ /* 0x040fe20003fa6270 */
[----:B------:R-:W1:Y:S01]  /*6cb0*/  SHFL.BFLY PT, R147, R6, 0x1, 0x1f ;  /* 0x0c201f0006937f89 */ /* 0x000e6200000e0000 */
[C---:B------:R-:W-:Y:S02]  /*6cc0*/  ISETP.GE.AND P6, PT, R2.reuse, R21, PT ;  /* 0x000000150200720c */ /* 0x040fe40003fc6270 */
[----:B------:R-:W-:Y:S02]  /*6cd0*/  FSEL R43, R43, -INF , P5 ;  /* 0xff8000002b2b7808 */ /* 0x000fe40002800000 */
[----:B------:R-:W-:-:S02]  /*6ce0*/  ISETP.GE.AND P5, PT, R2, R111, PT ;  /* 0x0000006f0200720c */ /* 0x000fc40003fa6270 */
[----:B------:R-:W-:Y:S02]  /*6cf0*/  FSEL R35, R35, -INF , P6 ;  /* 0xff80000023237808 */ /* 0x000fe40003000000 */
[----:B------:R-:W-:Y:S02]  /*6d00*/  ISETP.GE.AND P6, PT, R2, R103, PT ;  /* 0x000000670200720c */ /* 0x000fe40003fc6270 */
[----:B------:R-:W-:Y:S02]  /*6d10*/  FSEL R54, R54, -INF , P5 ;  /* 0xff80000036367808 */ /* 0x000fe40002800000 */
[C---:B------:R-:W-:Y:S02]  /*6d20*/  ISETP.GE.AND P3, PT, R2.reuse, R5, PT ;  /* 0x000000050200720c */ /* 0x040fe40003f66270 */
[----:B------:R-:W-:Y:S02]  /*6d30*/  ISETP.GE.AND P5, PT, R2, R121, PT ;  /* 0x000000790200720c */ /* 0x000fe40003fa6270 */
[----:B------:R-:W-:-:S02]  /*6d40*/  FSEL R46, R46, -INF , P6 ;  /* 0xff8000002e2e7808 */ /* 0x000fc40003000000 */
[C---:B------:R-:W-:Y:S02]  /*6d50*/  ISETP.GE.AND P6, PT, R2.reuse, R113, PT ;  /* 0x000000710200720c */ /* 0x040fe40003fc6270 */
[----:B------:R-:W-:Y:S02]  /*6d60*/  FSEL R63, R63, -INF , P5 ;  /* 0xff8000003f3f7808 */ /* 0x000fe40002800000 */
[----:B------:R-:W-:Y:S02]  /*6d70*/  ISETP.GE.AND P4, PT, R2, R15, PT ;  /* 0x0000000f0200720c */ /* 0x000fe40003f86270 */
[----:B-1----:R-:W-:Y:S02]  /*6d80*/  FMNMX R147, R6, R147, !PT ;  /* 0x0000009306937209 */ /* 0x002fe40007800000 */
[----:B------:R-:W-:Y:S02]  /*6d90*/  FSEL R55, R55, -INF , P6 ;  /* 0xff80000037377808 */ /* 0x000fe40003000000 */
[----:B------:R-:W-:Y:S01]  /*6da0*/  ISETP.GE.AND P6, PT, R2, R123, PT ;  /* 0x0000007b0200720c */ /* 0x000fe20003fc6270 */
[----:B------:R-:W1:Y:S01]  /*6db0*/  SHFL.BFLY PT, R6, R147, 0x2, 0x1f ;  /* 0x0c401f0093067f89 */ /* 0x000e6200000e0000 */
[----:B------:R-:W-:-:S02]  /*6dc0*/  FSEL R27, R27, -INF , P3 ;  /* 0xff8000001b1b7808 */ /* 0x000fc40001800000 */
[----:B------:R-:W-:Y:S02]  /*6dd0*/  FSEL R66, R66, -INF , P6 ;  /* 0xff80000042427808 */ /* 0x000fe40003000000 */
[C---:B------:R-:W-:Y:S02]  /*6de0*/  ISETP.GE.AND P6, PT, R2.reuse, R7, PT ;  /* 0x000000070200720c */ /* 0x040fe40003fc6270 */
[----:B------:R-:W-:Y:S02]  /*6df0*/  ISETP.GE.AND P2, PT, R2, R17, PT ;  /* 0x000000110200720c */ /* 0x000fe40003f46270 */
[----:B------:R-:W-:Y:S02]  /*6e00*/  FSEL R96, R26, -INF , P6 ;  /* 0xff8000001a607808 */ /* 0x000fe40003000000 */
[----:B------:R-:W-:Y:S02]  /*6e10*/  FSEL R30, R30, -INF , P4 ;  /* 0xff8000001e1e7808 */ /* 0x000fe40002000000 */
[----:B------:R-:W-:-:S02]  /*6e20*/  ISETP.GE.AND P3, PT, R2, R23, PT ;  /* 0x000000170200720c */ /* 0x000fc40003f66270 */
[----:B------:R-:W-:Y:S02]  /*6e30*/  FSEL R31, R31, -INF , P2 ;  /* 0xff8000001f1f7808 */ /* 0x000fe40001000000 */
[----:B------:R-:W-:Y:S02]  /*6e40*/  ISETP.GE.AND P2, PT, R2, R99, PT ;  /* 0x000000630200720c */ /* 0x000fe40003f46270 */
[----:B------:R-:W-:Y:S02]  /*6e50*/  FSEL R38, R38, -INF , P3 ;  /* 0xff80000026267808 */ /* 0x000fe40001800000 */
[C---:B------:R-:W-:Y:S02]  /*6e60*/  ISETP.GE.AND P6, PT, R2.reuse, R137, PT ;  /* 0x000000890200720c */ /* 0x040fe40003fc6270 */
[----:B------:R-:W-:Y:S02]  /*6e70*/  ISETP.GE.AND P3, PT, R2, R105, PT ;  /* 0x000000690200720c */ /* 0x000fe40003f66270 */
[----:B-1----:R-:W-:-:S02]  /*6e80*/  FMNMX R5, R147, R6, !PT ;  /* 0x0000000693057209 */ /* 0x002fc40007800000 */
[----:B------:R-:W-:Y:S02]  /*6e90*/  FMNMX R6, R96, R11, !PT ;  /* 0x0000000b60067209 */ /* 0x000fe40007800000 */
[C---:B------:R-:W-:Y:S02]  /*6ea0*/  FSETP.NEU.AND P5, PT, R5.reuse, -INF , PT ;  /* 0xff8000000500780b */ /* 0x040fe40003fad000 */
[----:B------:R-:W-:Y:S02]  /*6eb0*/  FSEL R42, R42, -INF , P2 ;  /* 0xff8000002a2a7808 */ /* 0x000fe40001000000 */
[----:B------:R-:W-:Y:S02]  /*6ec0*/  FSEL R15, R5, RZ, P5 ;  /* 0x000000ff050f7208 */ /* 0x000fe40002800000 */
[C---:B------:R-:W-:Y:S02]  /*6ed0*/  ISETP.GE.AND P5, PT, R2.reuse, R131, PT ;  /* 0x000000830200720c */ /* 0x040fe40003fa6270 */
[----:B------:R-:W-:Y:S01]  /*6ee0*/  ISETP.GE.AND P2, PT, R2, R109, PT ;  /* 0x0000006d0200720c */ /* 0x000fe20003f46270 */
[C---:B------:R-:W-:Y:S01]  /*6ef0*/  FMUL R98, R15.reuse, UR13 ;  /* 0x0000000d0f627c20 */ /* 0x040fe20008400000 */
[----:B------:R-:W-:Y:S01]  /*6f00*/  FSEL R74, R74, -INF , P5 ;  /* 0xff8000004a4a7808 */ /* 0x000fe20002800000 */
[----:B------:R-:W-:Y:S01]  /*6f10*/  FADD R15, -R15, R10 ;  /* 0x0000000a0f0f7221 */ /* 0x000fe20000000100 */
[----:B------:R-:W-:Y:S01]  /*6f20*/  FSEL R79, R79, -INF , P6 ;  /* 0xff8000004f4f7808 */ /* 0x000fe20003000000 */
[--C-:B------:R-:W-:Y:S01]  /*6f30*/  FFMA R24, R13, UR13, -R98.reuse ;  /* 0x0000000d0d187c23 */ /* 0x100fe20008000862 */
[----:B------:R-:W-:Y:S01]  /*6f40*/  FMNMX R13, R27, R6, !PT ;  /* 0x000000061b0d7209 */ /* 0x000fe20007800000 */
[--C-:B------:R-:W-:Y:S01]  /*6f50*/  FFMA R26, R28, UR13, -R98.reuse ;  /* 0x0000000d1c1a7c23 */ /* 0x100fe20008000862 */
[----:B------:R-:W-:Y:S01]  /*6f60*/  FSEL R47, R47, -INF , P3 ;  /* 0xff8000002f2f7808 */ /* 0x000fe20001800000 */
[--C-:B------:R-:W-:Y:S01]  /*6f70*/  FFMA R28, R32, UR13, -R98.reuse ;  /* 0x0000000d201c7c23 */ /* 0x100fe20008000862 */
[----:B------:R-:W-:Y:S01]  /*6f80*/  FSETP.GEU.AND P5, PT, R24, -126, PT ;  /* 0xc2fc00001800780b */ /* 0x000fe20003fae000 */
[--C-:B------:R-:W-:Y:S01]  /*6f90*/  FFMA R12, R36, UR13, -R98.reuse ;  /* 0x0000000d240c7c23 */ /* 0x100fe20008000862 */
[----:B------:R-:W-:Y:S01]  /*6fa0*/  FMNMX R6, R30, R13, !PT ;  /* 0x0000000d1e067209 */ /* 0x000fe20007800000 */
[--C-:B------:R-:W-:Y:S01]  /*6fb0*/  FFMA R13, R25, UR13, -R98.reuse ;  /* 0x0000000d190d7c23 */ /* 0x100fe20008000862 */
[----:B------:R-:W-:Y:S01]  /*6fc0*/  ISETP.GE.AND P4, PT, R2, R97, PT ;  /* 0x000000610200720c */ /* 0x000fe20003f86270 */
[--C-:B------:R-:W-:Y:S01]  /*6fd0*/  FFMA R32, R40, UR13, -R98.reuse ;  /* 0x0000000d28207c23 */ /* 0x100fe20008000862 */
[----:B------:R-:W-:Y:S01]  /*6fe0*/  FMNMX R17, R31, R6, !PT ;  /* 0x000000061f117209 */ /* 0x000fe20007800000 */
[--C-:B------:R-:W-:Y:S01]  /*6ff0*/  FFMA R14, R44, UR13, -R98.reuse ;  /* 0x0000000d2c0e7c23 */ /* 0x100fe20008000862 */
[----:B------:R-:W-:Y:S01]  /*7000*/  FSETP.GEU.AND P6, PT, R13, -126, PT ;  /* 0xc2fc00000d00780b */ /* 0x000fe20003fce000 */
[--C-:B------:R-:W-:Y:S01]  /*7010*/  FFMA R36, R48, UR13, -R98.reuse ;  /* 0x0000000d30247c23 */ /* 0x100fe20008000862 */
[----:B------:R-:W-:Y:S01]  /*7020*/  FMNMX R6, R34, R17, !PT ;  /* 0x0000001122067209 */ /* 0x000fe20007800000 */
[--C-:B------:R-:W-:Y:S01]  /*7030*/  FFMA R17, R29, UR13, -R98.reuse ;  /* 0x0000000d1d117c23 */ /* 0x100fe20008000862 */
[----:B------:R-:W-:Y:S01]  /*7040*/  ISETP.GE.AND P3, PT, R2, R115, PT ;  /* 0x000000730200720c */ /* 0x000fe20003f66270 */
[----:B------:R-:W-:Y:S01]  /*7050*/  @!P5 FMUL R24, R24, 0.5 ;  /* 0x3f0000001818d820 */ /* 0x000fe20000400000 */
[----:B------:R-:W-:Y:S01]  /*7060*/  FSEL R51, R51, -INF , P2 ;  /* 0xff80000033337808 */ /* 0x000fe20001000000 */
[--C-:B------:R-:W-:Y:S01]  /*7070*/  FFMA R16, R52, UR13, -R98.reuse ;  /* 0x0000000d34107c23 */ /* 0x100fe20008000862 */
[----:B------:R-:W-:Y:S01]  /*7080*/  ISETP.GE.AND P2, PT, R2, R119, PT ;  /* 0x000000770200720c */ /* 0x000fe20003f46270 */
[--C-:B------:R-:W-:Y:S01]  /*7090*/  FFMA R40, R57, UR13, -R98.reuse ;  /* 0x0000000d39287c23 */ /* 0x100fe20008000862 */
[----:B------:R-:W-:Y:S01]  /*70a0*/  FMNMX R19, R35, R6, !PT ;  /* 0x0000000623137209 */ /* 0x000fe20007800000 */
[----:B------:R-:W1:Y:S01]  /*70b0*/  MUFU.EX2 R24, R24 ;  /* 0x0000001800187308 */ /* 0x000e620000000800 */
[----:B------:R-:W-:Y:S01]  /*70c0*/  FSEL R39, R39, -INF , P4 ;  /* 0xff80000027277808 */ /* 0x000fe20002000000 */
[----:B------:R-:W-:Y:S01]  /*70d0*/  @!P6 FMUL R13, R13, 0.5 ;  /* 0x3f0000000d0de820 */ /* 0x000fe20000400000 */
[----:B------:R-:W-:Y:S01]  /*70e0*/  FSEL R58, R58, -INF , P3 ;  /* 0xff8000003a3a7808 */ /* 0x000fe20001800000 */
[--C-:B------:R-:W-:Y:S01]  /*70f0*/  FFMA R57, R64, UR13, -R98.reuse ;  /* 0x0000000d40397c23 */ /* 0x100fe20008000862 */
[C---:B------:R-:W-:Y:S01]  /*7100*/  ISETP.GE.AND P4, PT, R2.reuse, R107, PT ;  /* 0x0000006b0200720c */ /* 0x040fe20003f86270 */
[--C-:B------:R-:W-:Y:S01]  /*7110*/  FFMA R18, R61, UR13, -R98.reuse ;  /* 0x0000000d3d127c23 */ /* 0x100fe20008000862 */
[----:B------:R-:W-:Y:S01]  /*7120*/  ISETP.GE.AND P3, PT, R2, R125, PT ;  /* 0x0000007d0200720c */ /* 0x000fe20003f66270 */
[----:B------:R-:W2:Y:S01]  /*7130*/  MUFU.EX2 R13, R13 ;  /* 0x0000000d000d7308 */ /* 0x000ea20000000800 */
[----:B------:R-:W-:Y:S01]  /*7140*/  FSEL R62, R62, -INF , P2 ;  /* 0xff8000003e3e7808 */ /* 0x000fe20001000000 */
[--C-:B------:R-:W-:Y:S01]  /*7150*/  FFMA R44, R65, UR13, -R98.reuse ;  /* 0x0000000d412c7c23 */ /* 0x100fe20008000862 */
[----:B------:R-:W-:Y:S01]  /*7160*/  ISETP.GE.AND P2, PT, R2, R129, PT ;  /* 0x000000810200720c */ /* 0x000fe20003f46270 */
[--C-:B------:R-:W-:Y:S01]  /*7170*/  FFMA R61, R68, UR13, -R98.reuse ;  /* 0x0000000d443d7c23 */ /* 0x100fe20008000862 */
[----:B------:R-:W-:Y:S01]  /*7180*/  FMNMX R6, R38, R19, !PT ;  /* 0x0000001326067209 */ /* 0x000fe20007800000 */
[--C-:B------:R-:W-:Y:S01]  /*7190*/  FFMA R20, R69, UR13, -R98.reuse ;  /* 0x0000000d45147c23 */ /* 0x100fe20008000862 */
[----:B------:R-:W-:Y:S01]  /*71a0*/  FSEL R50, R50, -INF , P4 ;  /* 0xff80000032327808 */ /* 0x000fe20002000000 */
[--C-:B------:R-:W-:Y:S01]  /*71b0*/  FFMA R48, R73, UR13, -R98.reuse ;  /* 0x0000000d49307c23 */ /* 0x100fe20008000862 */
[----:B------:R-:W-:Y:S01]  /*71c0*/  FSEL R67, R67, -INF , P3 ;  /* 0xff80000043437808 */ /* 0x000fe20001800000 */
[----:B-1----:R-:W-:Y:S01]  /*71d0*/  @!P5 FMUL R24, R24, R24 ;  /* 0x000000181818d220 */ /* 0x002fe20000400000 */
[----:B------:R-:W-:Y:S01]  /*71e0*/  ISETP.GE.AND P4, PT, R2, R117, PT ;  /* 0x000000750200720c */ /* 0x000fe20003f86270 */
[--C-:B------:R-:W-:Y:S01]  /*71f0*/  FFMA R65, R72, UR13, -R98.reuse ;  /* 0x0000000d48417c23 */ /* 0x100fe20008000862 */
[----:B------:R-:W-:Y:S01]  /*7200*/  ISETP.GE.AND P3, PT, R2, R133, PT ;  /* 0x000000850200720c */ /* 0x000fe20003f66270 */
[--C-:B------:R-:W-:Y:S01]  /*7210*/  FFMA R69, R76, UR13, -R98.reuse ;  /* 0x0000000d4c457c23 */ /* 0x100fe20008000862 */
[----:B------:R-:W-:Y:S01]  /*7220*/  FSEL R71, R71, -INF , P2 ;  /* 0xff80000047477808 */ /* 0x000fe20001000000 */
[--C-:B------:R-:W-:Y:S01]  /*7230*/  FFMA R22, R77, UR13, -R98.reuse ;  /* 0x0000000d4d167c23 */ /* 0x100fe20008000862 */
[----:B------:R-:W-:Y:S01]  /*7240*/  FMNMX R19, R39, R6, !PT ;  /* 0x0000000627137209 */ /* 0x000fe20007800000 */
[----:B--2---:R-:W-:Y:S01]  /*7250*/  @!P6 FMUL R13, R13, R13 ;  /* 0x0000000d0d0de220 */ /* 0x004fe20000400000 */
[----:B------:R-:W-:Y:S01]  /*7260*/  ISETP.GE.AND P2, PT, R2, R139, PT ;  /* 0x0000008b0200720c */ /* 0x000fe20003f46270 */
[--C-:B------:R-:W-:Y:S01]  /*7270*/  FFMA R73, R80, UR13, -R98.reuse ;  /* 0x0000000d50497c23 */ /* 0x100fe20008000862 */
[----:B------:R-:W-:Y:S01]  /*7280*/  FSEL R59, R59, -INF , P4 ;  /* 0xff8000003b3b7808 */ /* 0x000fe20002000000 */
[--C-:B------:R-:W-:Y:S01]  /*7290*/  FFMA R52, R81, UR13, -R98.reuse ;  /* 0x0000000d51347c23 */ /* 0x100fe20008000862 */
[----:B------:R-:W-:Y:S01]  /*72a0*/  FSEL R75, R75, -INF , P3 ;  /* 0xff8000004b4b7808 */ /* 0x000fe20001800000 */
[--C-:B------:R-:W-:Y:S01]  /*72b0*/  FFMA R77, R84, UR13, -R98.reuse ;  /* 0x0000000d544d7c23 */ /* 0x100fe20008000862 */
[----:B------:R-:W-:Y:S01]  /*72c0*/  FMNMX R6, R42, R19, !PT ;  /* 0x000000132a067209 */ /* 0x000fe20007800000 */
[----:B------:R-:W-:Y:S01]  /*72d0*/  FFMA R19, R33, UR13, -R98 ;  /* 0x0000000d21137c23 */ /* 0x000fe20008000862 */
[C---:B------:R-:W-:Y:S01]  /*72e0*/  ISETP.GE.AND P4, PT, R2.reuse, R127, PT ;  /* 0x0000007f0200720c */ /* 0x040fe20003f86270 */
[----:B------:R-:W-:Y:S01]  /*72f0*/  FMUL R15, R15, UR13 ;  /* 0x0000000d0f0f7c20 */ /* 0x000fe20008400000 */
[----:B------:R-:W-:-:S02]  /*7300*/  ISETP.GE.AND P3, PT, R2, R141, PT ;  /* 0x0000008d0200720c */ /* 0x000fc40003f66270 */
[----:B------:R-:W-:Y:S02]  /*7310*/  FSEL R82, R82, -INF , P2 ;  /* 0xff80000052527808 */ /* 0x000fe40001000000 */
[----:B------:R-:W-:Y:S02]  /*7320*/  FSETP.GEU.AND P2, PT, R26, -126, PT ;  /* 0xc2fc00001a00780b */ /* 0x000fe40003f4e000 */
[----:B------:R-:W-:Y:S02]  /*7330*/  FSEL R70, R70, -INF , P4 ;  /* 0xff80000046467808 */ /* 0x000fe40002000000 */
[----:B------:R-:W-:Y:S02]  /*7340*/  FSEL R83, R83, -INF , P3 ;  /* 0xff80000053537808 */ /* 0x000fe40001800000 */
[----:B------:R-:W-:Y:S02]  /*7350*/  ISETP.GE.AND P4, PT, R2, R135, PT ;  /* 0x000000870200720c */ /* 0x000fe40003f86270 */
[----:B------:R-:W-:-:S02]  /*7360*/  FSETP.GEU.AND P3, PT, R17, -126, PT ;  /* 0xc2fc00001100780b */ /* 0x000fc40003f6e000 */
[----:B------:R-:W-:Y:S02]  /*7370*/  FSETP.GEU.AND P5, PT, R19, -126, PT ;  /* 0xc2fc00001300780b */ /* 0x000fe40003fae000 */
[----:B------:R-:W-:Y:S01]  /*7380*/  FSEL R78, R78, -INF , P4 ;  /* 0xff8000004e4e7808 */ /* 0x000fe20002000000 */
[----:B------:R-:W-:Y:S01]  /*7390*/  @!P2 FMUL R26, R26, 0.5 ;  /* 0x3f0000001a1aa820 */ /* 0x000fe20000400000 */
[----:B------:R-:W-:Y:S02]  /*73a0*/  ISETP.GE.AND P4, PT, R2, R143, PT ;  /* 0x0000008f0200720c */ /* 0x000fe40003f86270 */
[----:B------:R-:W-:Y:S02]  /*73b0*/  FSETP.GEU.AND P6, PT, R12, -126, PT ;  /* 0xc2fc00000c00780b */ /* 0x000fe40003fce000 */
[----:B------:R-:W-:Y:S01]  /*73c0*/  FSEL R86, R86, -INF , P4 ;  /* 0xff80000056567808 */ /* 0x000fe20002000000 */
[----:B------:R-:W1:Y:S01]  /*73d0*/  MUFU.EX2 R26, R26 ;  /* 0x0000001a001a7308 */ /* 0x000e620000000800 */
[----:B------:R-:W-:Y:S01]  /*73e0*/  ISETP.GE.AND P4, PT, R2, R145, PT ;  /* 0x000000910200720c */ /* 0x000fe20003f86270 */
[----:B------:R-:W-:Y:S01]  /*73f0*/  @!P3 FMUL R17, R17, 0.5 ;  /* 0x3f0000001111b820 */ /* 0x000fe20000400000 */
[----:B------:R-:W-:Y:S01]  /*7400*/  FMNMX R21, R43, R6, !PT ;  /* 0x000000062b157209 */ /* 0x000fe20007800000 */
[----:B------:R-:W-:Y:S01]  /*7410*/  @!P5 FMUL R19, R19, 0.5 ;  /* 0x3f0000001313d820 */ /* 0x000fe20000400000 */
[----:B------:R-:W-:-:S02]  /*7420*/  FSEL R87, R87, -INF , P4 ;  /* 0xff80000057577808 */ /* 0x000fc40002000000 */
[----:B------:R-:W-:Y:S01]  /*7430*/  FSETP.GEU.AND P4, PT, R28, -126, PT ;  /* 0xc2fc00001c00780b */ /* 0x000fe20003f8e000 */
[----:B------:R-:W2:Y:S01]  /*7440*/  MUFU.EX2 R17, R17 ;  /* 0x0000001100117308 */ /* 0x000ea20000000800 */
[----:B------:R-:W-:Y:S01]  /*7450*/  FMNMX R6, R46, R21, !PT ;  /* 0x000000152e067209 */ /* 0x000fe20007800000 */
[--C-:B------:R-:W-:Y:S01]  /*7460*/  FFMA R21, R37, UR13, -R98.reuse ;  /* 0x0000000d25157c23 */ /* 0x100fe20008000862 */
[----:B------:R-:W-:Y:S01]  /*7470*/  @!P6 FMUL R12, R12, 0.5 ;  /* 0x3f0000000c0ce820 */ /* 0x000fe20000400000 */
[--C-:B------:R-:W-:Y:S01]  /*7480*/  FFMA R37, R45, UR13, -R98.reuse ;  /* 0x0000000d2d257c23 */ /* 0x100fe20008000862 */
[----:B------:R-:W-:Y:S01]  /*7490*/  FMNMX R23, R47, R6, !PT ;  /* 0x000000062f177209 */ /* 0x000fe20007800000 */
[--C-:B------:R-:W-:Y:S01]  /*74a0*/  FFMA R45, R53, UR13, -R98.reuse ;  /* 0x0000000d352d7c23 */ /* 0x100fe20008000862 */
[----:B------:R-:W-:Y:S01]  /*74b0*/  FFMA R53, R60, UR13, -R98 ;  /* 0x0000000d3c357c23 */ /* 0x000fe20008000862 */
[----:B------:R-:W3:Y:S01]  /*74c0*/  MUFU.EX2 R19, R19 ;  /* 0x0000001300137308 */ /* 0x000ee20000000800 */
[----:B-1----:R-:W-:Y:S01]  /*74d0*/  @!P2 FMUL R26, R26, R26 ;  /* 0x0000001a1a1aa220 */ /* 0x002fe20000400000 */
[----:B------:R-:W-:-:S02]  /*74e0*/  FSETP.GEU.AND P2, PT, R21, -126, PT ;  /* 0xc2fc00001500780b */ /* 0x000fc40003f4e000 */
[----:B------:R-:W-:Y:S01]  /*74f0*/  @!P4 FMUL R28, R28, 0.5 ;  /* 0x3f0000001c1cc820 */ /* 0x000fe20000400000 */
[----:B------:R-:W-:-:S03]  /*7500*/  FMNMX R6, R50, R23, !PT ;  /* 0x0000001732067209 */ /* 0x000fc60007800000 */
        /* <DEDUP_REMOVED lines=8> */
[----:B------:R-:W-:Y:S01]  /*7590*/  FMNMX R6, R54, R23, !PT ;  /* 0x0000001736067209 */ /* 0x000fe20007800000 */
[--C-:B------:R-:W-:Y:S01]  /*75a0*/  FFMA R23, R41, UR13, -R98.reuse ;  /* 0x0000000d29177c23 */ /* 0x100fe20008000862 */
[--C-:B------:R-:W-:Y:S01]  /*75b0*/  FFMA R41, R49, UR13, -R98.reuse ;  /* 0x0000000d31297c23 */ /* 0x100fe20008000862 */
[----:B------:R-:W-:Y:S01]  /*75c0*/  @!P3 FMUL R32, R32, 0.5 ;  /* 0x3f0000002020b820 */ /* 0x000fe20000400000 */
[----:B------:R-:W3:Y:S01]  /*75d0*/  MUFU.EX2 R21, R21 ;  /* 0x0000001500157308 */ /* 0x000ee20000000800 */
[----:B-1----:R-:W-:Y:S01]  /*75e0*/  @!P6 FMUL R12, R12, R12 ;  /* 0x0000000c0c0ce220 */ /* 0x002fe20000400000 */
[----:B------:R-:W-:Y:S01]  /*75f0*/  FSETP.GEU.AND P6, PT, R37, -126, PT ;  /* 0xc2fc00002500780b */ /* 0x000fe20003fce000 */
[--C-:B------:R-:W-:Y:S01]  /*7600*/  FFMA R49, R56, UR13, -R98.reuse ;  /* 0x0000000d38317c23 */ /* 0x100fe20008000862 */
[----:B------:R-:W-:Y:S01]  /*7610*/  FMNMX R25, R55, R6, !PT ;  /* 0x0000000637197209 */ /* 0x000fe20007800000 */
[----:B------:R-:W-:-:S02]  /*7620*/  FFMA R56, R85, UR13, -R98 ;  /* 0x0000000d55387c23 */ /* 0x000fc40008000862 */
        /* <DEDUP_REMOVED lines=32> */
[----:B------:R-:W-:Y:S01]  /*7830*/  FMNMX R6, R70, R25, !PT ;  /* 0x0000001946067209 */ /* 0x000fe20007800000 */
[----:B--2---:R-:W-:Y:S01]  /*7840*/  @!P2 FMUL R36, R36, R36 ;  /* 0x000000242424a220 */ /* 0x004fe20000400000 */
[----:B------:R-:W-:Y:S02]  /*7850*/  FSETP.GEU.AND P2, PT, R40, -126, PT ;  /* 0xc2fc00002800780b */ /* 0x000fe40003f4e000 */
[----:B------:R-:W-:Y:S02]  /*7860*/  FMNMX R25, R71, R6, !PT ;  /* 0x0000000647197209 */ /* 0x000fe40007800000 */
[----:B------:R-:W-:Y:S01]  /*7870*/  @!P4 FMUL R16, R16, 0.5 ;  /* 0x3f0000001010c820 */ /* 0x000fe20000400000 */
[----:B------:R-:W2:Y:S01]  /*7880*/  MUFU.EX2 R49, R49 ;  /* 0x0000003100317308 */ /* 0x000ea20000000800 */
[----:B------:R-:W-:Y:S01]  /*7890*/  FMNMX R6, R74, R25, !PT ;  /* 0x000000194a067209 */ /* 0x000fe20007800000 */
[----:B---3--:R-:W-:Y:S01]  /*78a0*/  @!P3 FMUL R41, R41, R41 ;  /* 0x000000292929b220 */ /* 0x008fe20000400000 */
[----:B------:R-:W-:-:S02]  /*78b0*/  FSETP.GEU.AND P3, PT, R53, -126, PT ;  /* 0xc2fc00003500780b */ /* 0x000fc40003f6e000 */
[----:B------:R-:W-:-:S03]  /*78c0*/  FMNMX R25, R75, R6, !PT ;  /* 0x000000064b197209 */ /* 0x000fc60007800000 */
[----:B------:R-:W3:Y:S01]  /*78d0*/  MUFU.EX2 R16, R16 ;  /* 0x0000001000107308 */ /* 0x000ee20000000800 */
[----:B-1----:R-:W-:Y:S01]  /*78e0*/  @!P5 FMUL R45, R45, R45 ;  /* 0x0000002d2d2dd220 */ /* 0x002fe20000400000 */
[----:B------:R-:W-:Y:S01]  /*78f0*/  FSETP.GEU.AND P5, PT, R57, -126, PT ;  /* 0xc2fc00003900780b */ /* 0x000fe20003fae000 */
[----:B------:R-:W-:Y:S01]  /*7900*/  @!P2 FMUL R40, R40, 0.5 ;  /* 0x3f0000002828a820 */ /* 0x000fe20000400000 */
[----:B------:R-:W-:-:S04]  /*7910*/  FMNMX R6, R78, R25, !PT ;  /* 0x000000194e067209 */ /* 0x000fc80007800000 */
[----:B------:R-:W-:Y:S01]  /*7920*/  FMNMX R25, R79, R6, !PT ;  /* 0x000000064f197209 */ /* 0x000fe20007800000 */
[----:B------:R-:W-:Y:S01]  /*7930*/  @!P3 FMUL R53, R53, 0.5 ;  /* 0x3f0000003535b820 */ /* 0x000fe20000400000 */
[----:B------:R-:W1:Y:S01]  /*7940*/  MUFU.EX2 R40, R40 ;  /* 0x0000002800287308 */ /* 0x000e620000000800 */
[----:B--2---:R-:W-:Y:S01]  /*7950*/  @!P6 FMUL R49, R49, R49 ;  /* 0x000000313131e220 */ /* 0x004fe20000400000 */
[----:B------:R-:W-:Y:S02]  /*7960*/  FMNMX R6, R82, R25, !PT ;  /* 0x0000001952067209 */ /* 0x000fe40007800000 */
[----:B------:R-:W-:Y:S01]  /*7970*/  FSETP.GEU.AND P6, PT, R44, -126, PT ;  /* 0xc2fc00002c00780b */ /* 0x000fe20003fce000 */
[----:B------:R-:W-:Y:S01]  /*7980*/  @!P5 FMUL R57, R57, 0.5 ;  /* 0x3f0000003939d820 */ /* 0x000fe20000400000 */
[----:B------:R-:W-:Y:S01]  /*7990*/  FMNMX R25, R83, R6, !PT ;  /* 0x0000000653197209 */ /* 0x000fe20007800000 */
[----:B---3--:R-:W-:Y:S01]  /*79a0*/  @!P4 FMUL R16, R16, R16 ;  /* 0x000000101010c220 */ /* 0x008fe20000400000 */
[----:B------:R-:W-:Y:S01]  /*79b0*/  FSETP.GEU.AND P4, PT, R18, -126, PT ;  /* 0xc2fc00001200780b */ /* 0x000fe20003f8e000 */
[----:B------:R-:W2:Y:S01]  /*79c0*/  MUFU.EX2 R53, R53 ;  /* 0x0000003500357308 */ /* 0x000ea20000000800 */
[----:B------:R-:W-:Y:S01]  /*79d0*/  FMNMX R6, R86, R25, !PT ;  /* 0x0000001956067209 */ /* 0x000fe20007800000 */
[----:B------:R-:W-:Y:S01]  /*79e0*/  FADD R10, R24, R49 ;  /* 0x00000031180a7221 */ /* 0x000fe20000000000 */
[----:B------:R-:W-:-:S02]  /*79f0*/  F2FP.BF16.F32.PACK_AB R24, R13, R24 ;  /* 0x000000180d18723e */ /* 0x000fc400000010ff */
[----:B------:R-:W-:-:S03]  /*7a00*/  FMNMX R6, R87, R6, !PT ;  /* 0x0000000657067209 */ /* 0x000fc60007800000 */
[----:B------:R-:W3:Y:S01]  /*7a10*/  MUFU.EX2 R57, R57 ;  /* 0x0000003900397308 */ /* 0x000ee20000000800 */
[----:B------:R-:W-:Y:S01]  /*7a20*/  @!P6 FMUL R44, R44, 0.5 ;  /* 0x3f0000002c2ce820 */ /* 0x000fe20000400000 */
[----:B------:R-:W4:Y:S01]  /*7a30*/  SHFL.BFLY PT, R25, R6, 0x1, 0x1f ;  /* 0x0c201f0006197f89 */ /* 0x000f2200000e0000 */
[----:B-1----:R-:W-:Y:S01]  /*7a40*/  @!P2 FMUL R40, R40, R40 ;  /* 0x000000282828a220 */ /* 0x002fe20000400000 */
[----:B------:R-:W-:Y:S01]  /*7a50*/  @!P4 FMUL R18, R18, 0.5 ;  /* 0x3f0000001212c820 */ /* 0x000fe20000400000 */
[----:B------:R-:W-:-:S03]  /*7a60*/  FSETP.GEU.AND P2, PT, R61, -126, PT ;  /* 0xc2fc00003d00780b */ /* 0x000fc60003f4e000 */
[----:B------:R-:W1:Y:S01]  /*7a70*/  MUFU.EX2 R44, R44 ;  /* 0x0000002c002c7308 */ /* 0x000e620000000800 */
[----:B--2---:R-:W-:Y:S01]  /*7a80*/  @!P3 FMUL R53, R53, R53 ;  /* 0x000000353535b220 */ /* 0x004fe20000400000 */
[----:B------:R-:W-:-:S06]  /*7a90*/  FSETP.GEU.AND P3, PT, R20, -126, PT ;  /* 0xc2fc00001400780b */ /* 0x000fcc0003f6e000 */
[----:B------:R-:W2:Y:S01]  /*7aa0*/  MUFU.EX2 R18, R18 ;  /* 0x0000001200127308 */ /* 0x000ea20000000800 */
[----:B---3--:R-:W-:Y:S01]  /*7ab0*/  @!P5 FMUL R57, R57, R57 ;  /* 0x000000393939d220 */ /* 0x008fe20000400000 */
[----:B------:R-:W-:Y:S01]  /*7ac0*/  FSETP.GEU.AND P5, PT, R48, -126, PT ;  /* 0xc2fc00003000780b */ /* 0x000fe20003fae000 */
[----:B------:R-:W-:-:S04]  /*7ad0*/  @!P2 FMUL R61, R61, 0.5 ;  /* 0x3f0000003d3da820 */ /* 0x000fc80000400000 */
[----:B------:R-:W-:Y:S02]  /*7ae0*/  @!P3 FMUL R20, R20, 0.5 ;  /* 0x3f0000001414b820 */ /* 0x000fe40000400000 */
[----:B------:R-:W3:Y:S01]  /*7af0*/  MUFU.EX2 R61, R61 ;  /* 0x0000003d003d7308 */ /* 0x000ee20000000800 */
[----:B-1----:R-:W-:Y:S01]  /*7b00*/  @!P6 FMUL R44, R44, R44 ;  /* 0x0000002c2c2ce220 */ /* 0x002fe20000400000 */
[----:B------:R-:W-:Y:S02]  /*7b10*/  FSETP.GEU.AND P6, PT, R69, -126, PT ;  /* 0xc2fc00004500780b */ /* 0x000fe40003fce000 */
[----:B----4-:R-:W-:Y:S02]  /*7b20*/  FMNMX R6, R6, R25, !PT ;  /* 0x0000001906067209 */ /* 0x010fe40007800000 */
[----:B------:R-:W-:Y:S01]  /*7b30*/  @!P5 FMUL R48, R48, 0.5 ;  /* 0x3f0000003030d820 */ /* 0x000fe20000400000 */
[----:B--2---:R-:W-:Y:S01]  /*7b40*/  @!P4 FMUL R18, R18, R18 ;  /* 0x000000121212c220 */ /* 0x004fe20000400000 */
[----:B------:R-:W-:Y:S01]  /*7b50*/  FSETP.GEU.AND P4, PT, R65, -126, PT ;  /* 0xc2fc00004100780b */ /* 0x000fe20003f8e000 */
[----:B------:R-:W1:Y:S01]  /*7b60*/  MUFU.EX2 R20, R20 ;  /* 0x0000001400147308 */ /* 0x000e620000000800 */
[----:B------:R-:W2:Y:S05]  /*7b70*/  SHFL.BFLY PT, R25, R6, 0x2, 0x1f ;  /* 0x0c401f0006197f89 */ /* 0x000eaa00000e0000 */
[----:B------:R-:W-:Y:S01]  /*7b80*/  @!P6 FMUL R69, R69, 0.5 ;  /* 0x3f0000004545e820 */ /* 0x000fe20000400000 */
[----:B---3--:R-:W-:Y:S01]  /*7b90*/  @!P2 FMUL R61, R61, R61 ;  /* 0x0000003d3d3da220 */ /* 0x008fe20000400000 */
[----:B------:R-:W3:Y:S01]  /*7ba0*/  MUFU.EX2 R48, R48 ;  /* 0x0000003000307308 */ /* 0x000ee20000000800 */
[----:B------:R-:W-:-:S03]  /*7bb0*/  FSETP.GEU.AND P2, PT, R22, -126, PT ;  /* 0xc2fc00001600780b */ /* 0x000fc60003f4e000 */
[----:B------:R-:W-:-:S04]  /*7bc0*/  @!P4 FMUL R65, R65, 0.5 ;  /* 0x3f0000004141c820 */ /* 0x000fc80000400000 */
[----:B------:R-:W4:Y:S01]  /*7bd0*/  MUFU.EX2 R69, R69 ;  /* 0x0000004500457308 */ /* 0x000f220000000800 */
[----:B-1----:R-:W-:Y:S01]  /*7be0*/  @!P3 FMUL R20, R20, R20 ;  /* 0x000000141414b220 */ /* 0x002fe20000400000 */
[----:B------:R-:W-:-:S04]  /*7bf0*/  FSETP.GEU.AND P3, PT, R73, -126, PT ;  /* 0xc2fc00004900780b */ /* 0x000fc80003f6e000 */
[----:B------:R-:W-:Y:S02]  /*7c00*/  @!P2 FMUL R22, R22, 0.5 ;  /* 0x3f0000001616a820 */ /* 0x000fe40000400000 */
[----:B------:R-:W1:Y:S01]  /*7c10*/  MUFU.EX2 R65, R65 ;  /* 0x0000004100417308 */ /* 0x000e620000000800 */
[----:B---3--:R-:W-:Y:S01]  /*7c20*/  @!P5 FMUL R48, R48, R48 ;  /* 0x000000303030d220 */ /* 0x008fe20000400000 */
[----:B------:R-:W-:Y:S02]  /*7c30*/  FSETP.GEU.AND P5, PT, R52, -126, PT ;  /* 0xc2fc00003400780b */ /* 0x000fe40003fae000 */
[----:B--2---:R-:W-:-:S03]  /*7c40*/  FMNMX R6, R6, R25, !PT ;  /* 0x0000001906067209 */ /* 0x004fc60007800000 */
[----:B------:R-:W-:Y:S01]  /*7c50*/  @!P3 FMUL R73, R73, 0.5 ;  /* 0x3f0000004949b820 */ /* 0x000fe20000400000 */
[----:B------:R-:W2:Y:S01]  /*7c60*/  MUFU.EX2 R22, R22 ;  /* 0x0000001600167308 */ /* 0x000ea20000000800 */
[----:B----4-:R-:W-:Y:S01]  /*7c70*/  @!P6 FMUL R69, R69, R69 ;  /* 0x000000454545e220 */ /* 0x010fe20000400000 */
        /* <DEDUP_REMOVED lines=8> */
[----:B------:R-:W-:Y:S01]  /*7d00*/  FSETP.GEU.AND P4, PT, R77, -126, PT ;  /* 0xc2fc00004d00780b */ /* 0x000fe20003f8e000 */
[----:B--2---:R-:W-:Y:S01]  /*7d10*/  @!P2 FMUL R22, R22, R22 ;  /* 0x000000161616a220 */ /* 0x004fe20000400000 */
[C---:B------:R-:W-:Y:S01]  /*7d20*/  FMUL R25, R60.reuse, UR13 ;  /* 0x0000000d3c197c20 */ /* 0x040fe20008400000 */
[----:B------:R-:W-:Y:S01]  /*7d30*/  FADD R84, -R60, R11 ;  /* 0x0000000b3c547221 */ /* 0x000fe20000000100 */
[----:B------:R-:W-:Y:S01]  /*7d40*/  FADD R11, R32, R65 ;  /* 0x00000041200b7221 */ /* 0x000fe20000000000 */
[----:B------:R-:W-:Y:S01]  /*7d50*/  F2FP.BF16.F32.PACK_AB R32, R23, R32 ;  /* 0x000000201720723e */ /* 0x000fe200000010ff */
[--C-:B------:R-:W-:Y:S01]  /*7d60*/  FFMA R96, R96, UR13, -R25.reuse ;  /* 0x0000000d60607c23 */ /* 0x100fe20008000819 */
[--C-:B------:R-:W-:Y:S01]  /*7d70*/  FFMA R27, R27, UR13, -R25.reuse ;  /* 0x0000000d1b1b7c23 */ /* 0x100fe20008000819 */
[--C-:B------:R-:W-:Y:S01]  /*7d80*/  FFMA R30, R30, UR13, -R25.reuse ;  /* 0x0000000d1e1e7c23 */ /* 0x100fe20008000819 */
[----:B------:R-:W2:Y:S01]  /*7d90*/  MUFU.EX2 R56, R56 ;  /* 0x0000003800387308 */ /* 0x000ea20000000800 */
[----:B---3--:R-:W-:Y:S01]  /*7da0*/  @!P3 FMUL R73, R73, R73 ;  /* 0x000000494949b220 */ /* 0x008fe20000400000 */
[----:B------:R-:W-:Y:S01]  /*7db0*/  FSETP.GEU.AND P2, PT, R96, -126, PT ;  /* 0xc2fc00006000780b */ /* 0x000fe20003f4e000 */
[--C-:B------:R-:W-:Y:S01]  /*7dc0*/  FFMA R34, R34, UR13, -R25.reuse ;  /* 0x0000000d22227c23 */ /* 0x100fe20008000819 */
[----:B------:R-:W-:Y:S01]  /*7dd0*/  FSETP.GEU.AND P3, PT, R27, -126, PT ;  /* 0xc2fc00001b00780b */ /* 0x000fe20003f6e000 */
[----:B------:R-:W-:Y:S01]  /*7de0*/  @!P4 FMUL R77, R77, 0.5 ;  /* 0x3f0000004d4dc820 */ /* 0x000fe20000400000 */
[--C-:B------:R-:W-:Y:S01]  /*7df0*/  FFMA R31, R31, UR13, -R25.reuse ;  /* 0x0000000d1f1f7c23 */ /* 0x100fe20008000819 */
[----:B-1----:R-:W-:Y:S01]  /*7e00*/  @!P5 FMUL R52, R52, R52 ;  /* 0x000000343434d220 */ /* 0x002fe20000400000 */
[----:B------:R-:W-:Y:S01]  /*7e10*/  FSETP.GEU.AND P5, PT, R30, -126, PT ;  /* 0xc2fc00001e00780b */ /* 0x000fe20003fae000 */
[--C-:B------:R-:W-:Y:S01]  /*7e20*/  FFMA R29, R35, UR13, -R25.reuse ;  /* 0x0000000d231d7c23 */ /* 0x100fe20008000819 */
[--C-:B------:R-:W-:Y:S01]  /*7e30*/  FFMA R38, R38, UR13, -R25.reuse ;  /* 0x0000000d26267c23 */ /* 0x100fe20008000819 */
[----:B------:R-:W1:Y:S01]  /*7e40*/  MUFU.EX2 R77, R77 ;  /* 0x0000004d004d7308 */ /* 0x000e620000000800 */
[--C-:B------:R-:W-:Y:S01]  /*7e50*/  FFMA R42, R42, UR13, -R25.reuse ;  /* 0x0000000d2a2a7c23 */ /* 0x100fe20008000819 */
[--C-:B------:R-:W-:Y:S01]  /*7e60*/  FFMA R78, R78, UR13, -R25.reuse ;  /* 0x0000000d4e4e7c23 */ /* 0x100fe20008000819 */
[--C-:B------:R-:W-:Y:S01]  /*7e70*/  FFMA R82, R82, UR13, -R25.reuse ;  /* 0x0000000d52527c23 */ /* 0x100fe20008000819 */
[----:B------:R-:W-:Y:S01]  /*7e80*/  @!P2 FMUL R96, R96, 0.5 ;  /* 0x3f0000006060a820 */ /* 0x000fe20000400000 */
[--C-:B------:R-:W-:Y:S01]  /*7e90*/  FFMA R80, R83, UR13, -R25.reuse ;  /* 0x0000000d53507c23 */ /* 0x100fe20008000819 */
[----:B------:R-:W-:Y:S01]  /*7ea0*/  @!P3 FMUL R27, R27, 0.5 ;  /* 0x3f0000001b1bb820 */ /* 0x000fe20000400000 */
[----:B--2---:R-:W-:Y:S01]  /*7eb0*/  @!P6 FMUL R56, R56, R56 ;  /* 0x000000383838e220 */ /* 0x004fe20000400000 */
[----:B------:R-:W-:Y:S01]  /*7ec0*/  FSETP.GEU.AND P6, PT, R34, -126, PT ;  /* 0xc2fc00002200780b */ /* 0x000fe20003fce000 */
[--C-:B------:R-:W-:Y:S01]  /*7ed0*/  FFMA R60, R79, UR13, -R25.reuse ;  /* 0x0000000d4f3c7c23 */ /* 0x100fe20008000819 */
[----:B------:R-:W-:Y:S01]  /*7ee0*/  @!P5 FMUL R30, R30, 0.5 ;  /* 0x3f0000001e1ed820 */ /* 0x000fe20000400000 */
[----:B------:R-:W2:Y:S01]  /*7ef0*/  MUFU.EX2 R96, R96 ;  /* 0x0000006000607308 */ /* 0x000ea20000000800 */
[--C-:B------:R-:W-:Y:S01]  /*7f00*/  FFMA R86, R86, UR13, -R25.reuse ;  /* 0x0000000d56567c23 */ /* 0x100fe20008000819 */
[----:B------:R-:W-:Y:S01]  /*7f10*/  FFMA R87, R87, UR13, -R25 ;  /* 0x0000000d57577c23 */ /* 0x000fe20008000819 */
[----:B------:R-:W-:Y:S01]  /*7f20*/  FMUL R84, R84, UR13 ;  /* 0x0000000d54547c20 */ /* 0x000fe20008400000 */
[----:B-1----:R-:W-:Y:S01]  /*7f30*/  @!P4 FMUL R77, R77, R77 ;  /* 0x0000004d4d4dc220 */ /* 0x002fe20000400000 */
[----:B------:R-:W-:-:S03]  /*7f40*/  FSETP.GEU.AND P4, PT, R31, -126, PT ;  /* 0xc2fc00001f00780b */ /* 0x000fc60003f8e000 */
[----:B------:R1:W3:Y:S02]  /*7f50*/  MUFU.EX2 R33, R27 ;  /* 0x0000001b00217308 */ /* 0x0002e40000000800 */
[----:B------:R-:W-:-:S06]  /*7f60*/  @!P6 FMUL R34, R34, 0.5 ;  /* 0x3f0000002222e820 */ /* 0x000fcc0000400000 */
[----:B------:R4:W5:Y:S01]  /*7f70*/  MUFU.EX2 R64, R30 ;  /* 0x0000001e00407308 */ /* 0x0009620000000800 */
[----:B-1----:R-:W-:Y:S01]  /*7f80*/  FFMA R27, R39, UR13, -R25 ;  /* 0x0000000d271b7c23 */ /* 0x002fe20008000819 */
[----:B--2---:R-:W-:Y:S01]  /*7f90*/  @!P2 FMUL R96, R96, R96 ;  /* 0x000000606060a220 */ /* 0x004fe20000400000 */
[----:B------:R-:W-:Y:S01]  /*7fa0*/  FSETP.GEU.AND P2, PT, R29, -126, PT ;  /* 0xc2fc00001d00780b */ /* 0x000fe20003f4e000 */
[----:B------:R-:W-:-:S04]  /*7fb0*/  @!P4 FMUL R31, R31, 0.5 ;  /* 0x3f0000001f1fc820 */ /* 0x000fc80000400000 */
[----:B------:R1:W2:Y:S01]  /*7fc0*/  MUFU.EX2 R68, R34 ;  /* 0x0000002200447308 */ /* 0x0002a20000000800 */
[----:B---3--:R-:W-:Y:S01]  /*7fd0*/  @!P3 FMUL R33, R33, R33 ;  /* 0x000000212121b220 */ /* 0x008fe20000400000 */
[----:B------:R-:W-:Y:S01]  /*7fe0*/  FSETP.GEU.AND P3, PT, R38, -126, PT ;  /* 0xc2fc00002600780b */ /* 0x000fe20003f6e000 */
[----:B----4-:R-:W-:-:S05]  /*7ff0*/  FFMA R30, R43, UR13, -R25 ;  /* 0x0000000d2b1e7c23 */ /* 0x010fca0008000819 */
[----:B------:R3:W4:Y:S01]  /*8000*/  MUFU.EX2 R35, R31 ;  /* 0x0000001f00237308 */ /* 0x0007220000000800 */
[----:B-----5:R-:W-:Y:S01]  /*8010*/  @!P5 FMUL R64, R64, R64 ;  /* 0x000000404040d220 */ /* 0x020fe20000400000 */
[----:B------:R-:W-:Y:S01]  /*8020*/  FSETP.GEU.AND P5, PT, R27, -126, PT ;  /* 0xc2fc00001b00780b */ /* 0x000fe20003fae000 */
[----:B------:R-:W-:Y:S01]  /*8030*/  @!P2 FMUL R29, R29, 0.5 ;  /* 0x3f0000001d1da820 */ /* 0x000fe20000400000 */
[----:B-1----:R-:W-:-:S03]  /*8040*/  FFMA R34, R51, UR13, -R25 ;  /* 0x0000000d33227c23 */ /* 0x002fc60008000819 */
[----:B------:R-:W-:Y:S01]  /*8050*/  @!P3 FMUL R38, R38, 0.5 ;  /* 0x3f0000002626b820 */ /* 0x000fe20000400000 */
[----:B------:R1:W5:Y:S01]  /*8060*/  MUFU.EX2 R39, R29 ;  /* 0x0000001d00277308 */ /* 0x0003620000000800 */
[----:B--2---:R-:W-:Y:S01]  /*8070*/  @!P6 FMUL R68, R68, R68 ;  /* 0x000000444444e220 */ /* 0x004fe20000400000 */
[----:B------:R-:W-:Y:S01]  /*8080*/  FSETP.GEU.AND P6, PT, R30, -126, PT ;  /* 0xc2fc00001e00780b */ /* 0x000fe20003fce000 */
[----:B---3--:R-:W-:-:S04]  /*8090*/  FFMA R31, R47, UR13, -R25 ;  /* 0x0000000d2f1f7c23 */ /* 0x008fc80008000819 */
[----:B------:R-:W-:Y:S01]  /*80a0*/  @!P5 FMUL R27, R27, 0.5 ;  /* 0x3f0000001b1bd820 */ /* 0x000fe20000400000 */
[----:B------:R2:W3:Y:S01]  /*80b0*/  MUFU.EX2 R72, R38 ;  /* 0x0000002600487308 */ /* 0x0004e20000000800 */
[----:B----4-:R-:W-:Y:S01]  /*80c0*/  @!P4 FMUL R35, R35, R35 ;  /* 0x000000232323c220 */ /* 0x010fe20000400000 */
[----:B------:R-:W-:Y:S01]  /*80d0*/  FSETP.GEU.AND P4, PT, R42, -126, PT ;  /* 0xc2fc00002a00780b */ /* 0x000fe20003f8e000 */
[----:B-1----:R-:W-:-:S04]  /*80e0*/  FFMA R29, R46, UR13, -R25 ;  /* 0x0000000d2e1d7c23 */ /* 0x002fc80008000819 */
[----:B------:R-:W-:Y:S01]  /*80f0*/  @!P6 FMUL R30, R30, 0.5 ;  /* 0x3f0000001e1ee820 */ /* 0x000fe20000400000 */
[----:B------:R1:W4:Y:S01]  /*8100*/  MUFU.EX2 R43, R27 ;  /* 0x0000001b002b7308 */ /* 0x0003220000000800 */
[----:B-----5:R-:W-:Y:S01]  /*8110*/  @!P2 FMUL R39, R39, R39 ;  /* 0x000000272727a220 */ /* 0x020fe20000400000 */
[----:B------:R-:W-:Y:S01]  /*8120*/  FSETP.GEU.AND P2, PT, R29, -126, PT ;  /* 0xc2fc00001d00780b */ /* 0x000fe20003f4e000 */
[----:B--2---:R-:W-:-:S04]  /*8130*/  FFMA R38, R71, UR13, -R25 ;  /* 0x0000000d47267c23 */ /* 0x004fc80008000819 */
[----:B------:R-:W-:Y:S01]  /*8140*/  @!P4 FMUL R42, R42, 0.5 ;  /* 0x3f0000002a2ac820 */ /* 0x000fe20000400000 */
[----:B------:R2:W5:Y:S01]  /*8150*/  MUFU.EX2 R47, R30 ;  /* 0x0000001e002f7308 */ /* 0x0005620000000800 */
[----:B-1----:R-:W-:Y:S01]  /*8160*/  FFMA R27, R50, UR13, -R25 ;  /* 0x0000000d321b7c23 */ /* 0x002fe20008000819 */
[----:B---3--:R-:W-:Y:S01]  /*8170*/  @!P3 FMUL R72, R72, R72 ;  /* 0x000000484848b220 */ /* 0x008fe20000400000 */
[----:B------:R-:W-:-:S04]  /*8180*/  FSETP.GEU.AND P3, PT, R31, -126, PT ;  /* 0xc2fc00001f00780b */ /* 0x000fc80003f6e000 */
[----:B------:R-:W-:Y:S01]  /*8190*/  @!P2 FMUL R29, R29, 0.5 ;  /* 0x3f0000001d1da820 */ /* 0x000fe20000400000 */
[----:B------:R-:W1:Y:S01]  /*81a0*/  MUFU.EX2 R46, R42 ;  /* 0x0000002a002e7308 */ /* 0x000e620000000800 */
[----:B----4-:R-:W-:Y:S01]  /*81b0*/  @!P5 FMUL R43, R43, R43 ;  /* 0x0000002b2b2bd220 */ /* 0x010fe20000400000 */
[----:B------:R-:W-:Y:S01]  /*81c0*/  FSETP.GEU.AND P5, PT, R27, -126, PT ;  /* 0xc2fc00001b00780b */ /* 0x000fe20003fae000 */
[----:B--2---:R-:W-:-:S05]  /*81d0*/  FFMA R30, R54, UR13, -R25 ;  /* 0x0000000d361e7c23 */ /* 0x004fca0008000819 */
[----:B------:R-:W-:Y:S01]  /*81e0*/  @!P3 FMUL R31, R31, 0.5 ;  /* 0x3f0000001f1fb820 */ /* 0x000fe20000400000 */
[----:B------:R2:W3:Y:S01]  /*81f0*/  MUFU.EX2 R50, R29 ;  /* 0x0000001d00327308 */ /* 0x0004e20000000800 */
[----:B-----5:R-:W-:Y:S01]  /*8200*/  @!P6 FMUL R47, R47, R47 ;  /* 0x0000002f2f2fe220 */ /* 0x020fe20000400000 */
[----:B------:R-:W-:-:S04]  /*8210*/  FSETP.GEU.AND P6, PT, R30, -126, PT ;  /* 0xc2fc00001e00780b */ /* 0x000fc80003fce000 */
[----:B------:R-:W-:Y:S02]  /*8220*/  @!P5 FMUL R27, R27, 0.5 ;  /* 0x3f0000001b1bd820 */ /* 0x000fe40000400000 */
[----:B------:R4:W5:Y:S01]  /*8230*/  MUFU.EX2 R51, R31 ;  /* 0x0000001f00337308 */ /* 0x0009620000000800 */
[----:B-1----:R-:W-:Y:S01]  /*8240*/  @!P4 FMUL R46, R46, R46 ;  /* 0x0000002e2e2ec220 */ /* 0x002fe20000400000 */
[----:B------:R-:W-:Y:S01]  /*8250*/  FSETP.GEU.AND P4, PT, R34, -126, PT ;  /* 0xc2fc00002200780b */ /* 0x000fe20003f8e000 */
[----:B--2---:R-:W-:-:S04]  /*8260*/  FFMA R29, R55, UR13, -R25 ;  /* 0x0000000d371d7c23 */ /* 0x004fc80008000819 */
[----:B------:R-:W-:Y:S01]  /*8270*/  @!P6 FMUL R30, R30, 0.5 ;  /* 0x3f0000001e1ee820 */ /* 0x000fe20000400000 */
[----:B------:R1:W2:Y:S01]  /*8280*/  MUFU.EX2 R54, R27 ;  /* 0x0000001b00367308 */ /* 0x0002a20000000800 */
[----:B----4-:R-:W-:Y:S01]  /*8290*/  FFMA R31, R58, UR13, -R25 ;  /* 0x0000000d3a1f7c23 */ /* 0x010fe20008000819 */
[----:B---3--:R-:W-:Y:S01]  /*82a0*/  @!P2 FMUL R50, R50, R50 ;  /* 0x000000323232a220 */ /* 0x008fe20000400000 */
[----:B------:R-:W-:-:S04]  /*82b0*/  FSETP.GEU.AND P2, PT, R29, -126, PT ;  /* 0xc2fc00001d00780b */ /* 0x000fc80003f4e000 */
[----:B------:R-:W-:Y:S01]  /*82c0*/  @!P4 FMUL R34, R34, 0.5 ;  /* 0x3f0000002222c820 */ /* 0x000fe20000400000 */
[----:B------:R3:W4:Y:S01]  /*82d0*/  MUFU.EX2 R58, R30 ;  /* 0x0000001e003a7308 */ /* 0x0007220000000800 */
[----:B-1----:R-:W-:Y:S01]  /*82e0*/  FFMA R27, R59, UR13, -R25 ;  /* 0x0000000d3b1b7c23 */ /* 0x002fe20008000819 */
[----:B-----5:R-:W-:Y:S01]  /*82f0*/  @!P3 FMUL R51, R51, R51 ;  /* 0x000000333333b220 */ /* 0x020fe20000400000 */
[----:B------:R-:W-:-:S05]  /*8300*/  FSETP.GEU.AND P3, PT, R31, -126, PT ;  /* 0xc2fc00001f00780b */ /* 0x000fca0003f6e000 */
[----:B------:R1:W5:Y:S01]  /*8310*/  MUFU.EX2 R55, R34 ;  /* 0x0000002200377308 */ /* 0x0003620000000800 */
[----:B--2---:R-:W-:Y:S01]  /*8320*/  @!P5 FMUL R54, R54, R54 ;  /* 0x000000363636d220 */ /* 0x004fe20000400000 */
[----:B------:R-:W-:Y:S01]  /*8330*/  FSETP.GEU.AND P5, PT, R27, -126, PT ;  /* 0xc2fc00001b00780b */ /* 0x000fe20003fae000 */
[----:B------:R-:W-:Y:S01]  /*8340*/  @!P2 FMUL R29, R29, 0.5 ;  /* 0x3f0000001d1da820 */ /* 0x000fe20000400000 */
[----:B---3--:R-:W-:-:S04]  /*8350*/  FFMA R30, R63, UR13, -R25 ;  /* 0x0000000d3f1e7c23 */ /* 0x008fc80008000819 */
[----:B------:R-:W-:Y:S01]  /*8360*/  @!P3 FMUL R31, R31, 0.5 ;  /* 0x3f0000001f1fb820 */ /* 0x000fe20000400000 */
[----:B------:R2:W3:Y:S01]  /*8370*/  MUFU.EX2 R59, R29 ;  /* 0x0000001d003b7308 */ /* 0x0004e20000000800 */
[----:B----4-:R-:W-:Y:S01]  /*8380*/  @!P6 FMUL R58, R58, R58 ;  /* 0x0000003a3a3ae220 */ /* 0x010fe20000400000 */
[----:B-1----:R-:W-:Y:S01]  /*8390*/  FFMA R34, R62, UR13, -R25 ;  /* 0x0000000d3e227c23 */ /* 0x002fe20008000819 */
[----:B------:R-:W-:-:S03]  /*83a0*/  FSETP.GEU.AND P6, PT, R30, -126, PT ;  /* 0xc2fc00001e00780b */ /* 0x000fc60003fce000 */
[----:B------:R-:W-:Y:S02]  /*83b0*/  @!P5 FMUL R27, R27, 0.5 ;  /* 0x3f0000001b1bd820 */ /* 0x000fe40000400000 */
[----:B------:R1:W4:Y:S01]  /*83c0*/  MUFU.EX2 R81, R31 ;  /* 0x0000001f00517308 */ /* 0x0003220000000800 */
[----:B-----5:R-:W-:Y:S01]  /*83d0*/  @!P4 FMUL R55, R55, R55 ;  /* 0x000000373737c220 */ /* 0x020fe20000400000 */
[----:B------:R-:W-:Y:S01]  /*83e0*/  FSETP.GEU.AND P4, PT, R34, -126, PT ;  /* 0xc2fc00002200780b */ /* 0x000fe20003f8e000 */
[----:B--2---:R-:W-:-:S05]  /*83f0*/  FFMA R29, R66, UR13, -R25 ;  /* 0x0000000d421d7c23 */ /* 0x004fca0008000819 */
[----:B------:R2:W5:Y:S01]  /*8400*/  MUFU.EX2 R62, R27 ;  /* 0x0000001b003e7308 */ /* 0x0005620000000800 */
[----:B------:R-:W-:Y:S01]  /*8410*/  @!P6 FMUL R30, R30, 0.5 ;  /* 0x3f0000001e1ee820 */ /* 0x000fe20000400000 */
[----:B-1----:R-:W-:Y:S01]  /*8420*/  FFMA R31, R67, UR13, -R25 ;  /* 0x0000000d431f7c23 */ /* 0x002fe20008000819 */
[----:B---3--:R-:W-:Y:S01]  /*8430*/  @!P2 FMUL R59, R59, R59 ;  /* 0x0000003b3b3ba220 */ /* 0x008fe20000400000 */
[----:B------:R-:W-:-:S03]  /*8440*/  FSETP.GEU.AND P2, PT, R29, -126, PT ;  /* 0xc2fc00001d00780b */ /* 0x000fc60003f4e000 */
[----:B------:R-:W-:Y:S01]  /*8450*/  @!P4 FMUL R34, R34, 0.5 ;  /* 0x3f0000002222c820 */ /* 0x000fe20000400000 */
[----:B------:R1:W3:Y:S01]  /*8460*/  MUFU.EX2 R66, R30 ;  /* 0x0000001e00427308 */ /* 0x0002e20000000800 */
[----:B--2---:R-:W-:Y:S01]  /*8470*/  FFMA R27, R70, UR13, -R25 ;  /* 0x0000000d461b7c23 */ /* 0x004fe20008000819 */
[----:B----4-:R-:W-:Y:S01]  /*8480*/  @!P3 FMUL R81, R81, R81 ;  /* 0x000000515151b220 */ /* 0x010fe20000400000 */
[----:B------:R-:W-:-:S05]  /*8490*/  FSETP.GEU.AND P3, PT, R31, -126, PT ;  /* 0xc2fc00001f00780b */ /* 0x000fca0003f6e000 */
[----:B------:R2:W4:Y:S01]  /*84a0*/  MUFU.EX2 R63, R34 ;  /* 0x00000022003f7308 */ /* 0x0005220000000800 */
[----:B-----5:R-:W-:Y:S01]  /*84b0*/  @!P5 FMUL R62, R62, R62 ;  /* 0x0000003e3e3ed220 */ /* 0x020fe20000400000 */
[----:B------:R-:W-:Y:S01]  /*84c0*/  FSETP.GEU.AND P5, PT, R27, -126, PT ;  /* 0xc2fc00001b00780b */ /* 0x000fe20003fae000 */
[----:B------:R-:W-:Y:S01]  /*84d0*/  @!P2 FMUL R29, R29, 0.5 ;  /* 0x3f0000001d1da820 */ /* 0x000fe20000400000 */
[----:B-1----:R-:W-:-:S04]  /*84e0*/  FFMA R30, R75, UR13, -R25 ;  /* 0x0000000d4b1e7c23 */ /* 0x002fc80008000819 */
[----:B------:R-:W-:Y:S01]  /*84f0*/  @!P3 FMUL R31, R31, 0.5 ;  /* 0x3f0000001f1fb820 */ /* 0x000fe20000400000 */
[----:B--2---:R-:W-:Y:S01]  /*8500*/  FFMA R34, R74, UR13, -R25 ;  /* 0x0000000d4a227c23 */ /* 0x004fe20008000819 */
[----:B------:R1:W2:Y:S01]  /*8510*/  MUFU.EX2 R67, R29 ;  /* 0x0000001d00437308 */ /* 0x0002a20000000800 */
[----:B---3--:R-:W-:Y:S01]  /*8520*/  @!P6 FMUL R66, R66, R66 ;  /* 0x000000424242e220 */ /* 0x008fe20000400000 */
[----:B------:R-:W-:Y:S01]  /*8530*/  FADD R25, R19, R44 ;  /* 0x0000002c13197221 */ /* 0x000fe20000000000 */
[----:B------:R-:W-:Y:S02]  /*8540*/  F2FP.BF16.F32.PACK_AB R44, R44, R57 ;  /* 0x000000392c2c723e */ /* 0x000fe400000010ff */
[----:B------:R-:W-:Y:S01]  /*8550*/  @!P5 FMUL R27, R27, 0.5 ;  /* 0x3f0000001b1bd820 */ /* 0x000fe20000400000 */
[----:B------:R-:W-:Y:S01]  /*8560*/  FSETP.GEU.AND P6, PT, R34, -126, PT ;  /* 0xc2fc00002200780b */ /* 0x000fe20003fce000 */
[----:B----4-:R-:W-:Y:S01]  /*8570*/  @!P4 FMUL R63, R63, R63 ;  /* 0x0000003f3f3fc220 */ /* 0x010fe20000400000 */
[----:B------:R-:W3:Y:S01]  /*8580*/  MUFU.EX2 R70, R31 ;  /* 0x0000001f00467308 */ /* 0x000ee20000000800 */
[----:B------:R-:W-:Y:S01]  /*8590*/  FSETP.GEU.AND P4, PT, R38, -126, PT ;  /* 0xc2fc00002600780b */ /* 0x000fe20003f8e000 */
[----:B-1----:R-:W-:Y:S01]  /*85a0*/  FADD R29, R10, R11 ;  /* 0x0000000b0a1d7221 */ /* 0x002fe20000000000 */
[----:B------:R-:W-:Y:S01]  /*85b0*/  FADD R11, R28, R57 ;  /* 0x000000391c0b7221 */ /* 0x000fe20000000000 */
[----:B------:R-:W-:Y:S01]  /*85c0*/  FADD R10, R13, R40 ;  /* 0x000000280d0a7221 */ /* 0x000fe20000000000 */
[----:B------:R-:W-:-:S02]  /*85d0*/  F2FP.BF16.F32.PACK_AB R40, R40, R49 ;  /* 0x000000312828723e */ /* 0x000fc400000010ff */
[----:B------:R-:W-:Y:S01]  /*85e0*/  F2FP.BF16.F32.PACK_AB R28, R19, R28 ;  /* 0x0000001c131c723e */ /* 0x000fe200000010ff */
[----:B------:R1:W4:Y:S01]  /*85f0*/  MUFU.EX2 R71, R27 ;  /* 0x0000001b00477308 */ /* 0x0003220000000800 */
[----:B--2---:R-:W-:Y:S01]  /*8600*/  @!P2 FMUL R67, R67, R67 ;  /* 0x000000434343a220 */ /* 0x004fe20000400000 */
[----:B------:R-:W-:Y:S01]  /*8610*/  FSETP.GEU.AND P2, PT, R30, -126, PT ;  /* 0xc2fc00001e00780b */ /* 0x000fe20003f4e000 */
[----:B------:R-:W-:Y:S02]  /*8620*/  @!P6 FMUL R34, R34, 0.5 ;  /* 0x3f0000002222e820 */ /* 0x000fe40000400000 */
[----:B------:R-:W-:Y:S01]  /*8630*/  FADD R85, R68, R67 ;  /* 0x0000004344557221 */ /* 0x000fe20000000000 */
[----:B------:R-:W-:Y:S02]  /*8640*/  @!P4 FMUL R38, R38, 0.5 ;  /* 0x3f0000002626c820 */ /* 0x000fe40000400000 */
[----:B------:R2:W5:Y:S01]  /*8650*/  MUFU.EX2 R75, R34 ;  /* 0x00000022004b7308 */ /* 0x0005620000000800 */
[----:B---3--:R-:W-:Y:S01]  /*8660*/  @!P3 FMUL R70, R70, R70 ;  /* 0x000000464646b220 */ /* 0x008fe20000400000 */
[----:B------:R-:W-:Y:S01]  /*8670*/  FSETP.GEU.AND P3, PT, R78, -126, PT ;  /* 0xc2fc00004e00780b */ /* 0x000fe20003f6e000 */
[----:B-1----:R-:W-:Y:S01]  /*8680*/  FADD R27, R23, R48 ;  /* 0x00000030171b7221 */ /* 0x002fe20000000000 */
[----:B------:R-:W-:-:S03]  /*8690*/  F2FP.BF16.F32.PACK_AB R48, R48, R65 ;  /* 0x000000413030723e */ /* 0x000fc600000010ff */
[----:B------:R-:W-:Y:S01]  /*86a0*/  @!P2 FMUL R30, R30, 0.5 ;  /* 0x3f0000001e1ea820 */ /* 0x000fe20000400000 */
[----:B------:R-:W-:Y:S01]  /*86b0*/  MUFU.EX2 R74, R38 ;  /* 0x00000026004a7308 */ /* 0x000fe20000000800 */
[----:B----4-:R-:W-:Y:S01]  /*86c0*/  @!P5 FMUL R71, R71, R71 ;  /* 0x000000474747d220 */ /* 0x010fe20000400000 */
[----:B------:R-:W-:Y:S01]  /*86d0*/  FSETP.GEU.AND P5, PT, R82, -126, PT ;  /* 0xc2fc00005200780b */ /* 0x000fe20003fae000 */
[----:B--2---:R-:W-:Y:S01]  /*86e0*/  FADD R34, R41, R52 ;  /* 0x0000003429227221 */ /* 0x004fe20000000000 */
[----:B------:R-:W-:Y:S01]  /*86f0*/  FADD R27, R10, R27 ;  /* 0x0000001b0a1b7221 */ /* 0x000fe20000000000 */
[----:B------:R-:W-:Y:S01]  /*8700*/  FADD R10, R26, R53 ;  /* 0x000000351a0a7221 */ /* 0x000fe20000000000 */
[----:B------:R-:W-:Y:S01]  /*8710*/  F2FP.BF16.F32.PACK_AB R26, R17, R26 ;  /* 0x0000001a111a723e */ /* 0x000fe200000010ff */
[----:B------:R-:W-:Y:S01]  /*8720*/  @!P3 FMUL R78, R78, 0.5 ;  /* 0x3f0000004e4eb820 */ /* 0x000fe20000400000 */
[----:B------:R1:W2:Y:S01]  /*8730*/  MUFU.EX2 R76, R30 ;  /* 0x0000001e004c7308 */ /* 0x0002a20000000800 */
[----:B-----5:R-:W-:Y:S01]  /*8740*/  @!P6 FMUL R75, R75, R75 ;  /* 0x0000004b4b4be220 */ /* 0x020fe20000400000 */
[----:B------:R-:W-:Y:S01]  /*8750*/  FSETP.GEU.AND P6, PT, R80, -126, PT ;  /* 0xc2fc00005000780b */ /* 0x000fe20003fce000 */
[----:B------:R-:W-:Y:S01]  /*8760*/  FADD R34, R25, R34 ;  /* 0x0000002219227221 */ /* 0x000fe20000000000 */
[----:B------:R-:W-:Y:S01]  /*8770*/  FADD R25, R14, R69 ;  /* 0x000000450e197221 */ /* 0x000fe20000000000 */
[----:B------:R-:W-:Y:S01]  /*8780*/  FADD R97, R46, R75 ;  /* 0x0000004b2e617221 */ /* 0x000fe20000000000 */
[----:B------:R-:W-:Y:S01]  /*8790*/  F2FP.BF16.F32.PACK_AB R52, R52, R73 ;  /* 0x000000493434723e */ /* 0x000fe200000010ff */
[----:B------:R-:W-:Y:S01]  /*87a0*/  @!P5 FMUL R82, R82, 0.5 ;  /* 0x3f0000005252d820 */ /* 0x000fe20000400000 */
[----:B------:R-:W3:Y:S01]  /*87b0*/  MUFU.EX2 R79, R78 ;  /* 0x0000004e004f7308 */ /* 0x000ee20000000800 */
[----:B-1----:R-:W-:Y:S01]  /*87c0*/  FADD R30, R36, R73 ;  /* 0x00000049241e7221 */ /* 0x002fe20000000000 */
[----:B------:R-:W-:Y:S01]  /*87d0*/  FADD R31, R10, R25 ;  /* 0x000000190a1f7221 */ /* 0x000fe20000000000 */
        /* <DEDUP_REMOVED lines=9> */
[----:B------:R-:W-:Y:S01]  /*8870*/  @!P4 FMUL R74, R74, R74 ;  /* 0x0000004a4a4ac220 */ /* 0x000fe20000400000 */
[----:B------:R-:W-:Y:S01]  /*8880*/  FSETP.GEU.AND P4, PT, R84, -126, PT ;  /* 0xc2fc00005400780b */ /* 0x000fe20003f8e000 */
[----:B------:R-:W-:Y:S01]  /*8890*/  FADD R25, R10, R25 ;  /* 0x000000190a197221 */ /* 0x000fe20000000000 */
[----:B------:R-:W-:Y:S01]  /*88a0*/  FADD R42, R11, R30 ;  /* 0x0000001e0b2a7221 */ /* 0x000fe20000000000 */
[----:B------:R-:W2:Y:S01]  /*88b0*/  MUFU.EX2 R80, R80 ;  /* 0x0000005000507308 */ /* 0x000ea20000000800 */
[----:B---3--:R-:W-:Y:S01]  /*88c0*/  @!P3 FMUL R79, R79, R79 ;  /* 0x0000004f4f4fb220 */ /* 0x008fe20000400000 */
[----:B------:R-:W-:Y:S01]  /*88d0*/  FSETP.GEU.AND P3, PT, R86, -126, PT ;  /* 0xc2fc00005600780b */ /* 0x000fe20003f6e000 */
[----:B------:R-:W-:Y:S01]  /*88e0*/  FADD R11, R21, R20 ;  /* 0x00000014150b7221 */ /* 0x000fe20000000000 */
[----:B------:R-:W-:Y:S01]  /*88f0*/  FADD R30, R45, R56 ;  /* 0x000000382d1e7221 */ /* 0x000fe20000000000 */
[----:B------:R-:W-:Y:S01]  /*8900*/  FADD R10, R96, R81 ;  /* 0x00000051600a7221 */ /* 0x000fe20000000000 */
[----:B-1----:R-:W-:Y:S01]  /*8910*/  FADD R82, R33, R62 ;  /* 0x0000003e21527221 */ /* 0x002fe20000000000 */
[----:B------:R-:W-:Y:S01]  /*8920*/  @!P2 FMUL R60, R60, 0.5 ;  /* 0x3f0000003c3ca820 */ /* 0x000fe20000400000 */
[----:B------:R-:W-:Y:S01]  /*8930*/  FADD R30, R11, R30 ;  /* 0x0000001e0b1e7221 */ /* 0x000fe20000000000 */
[----:B----4-:R-:W-:Y:S01]  /*8940*/  @!P5 FMUL R83, R83, R83 ;  /* 0x000000535353d220 */ /* 0x010fe20000400000 */
[----:B------:R-:W-:Y:S01]  /*8950*/  FSETP.GEU.AND P5, PT, R87, -126, PT ;  /* 0xc2fc00005700780b */ /* 0x000fe20003fae000 */
[----:B------:R-:W-:Y:S01]  /*8960*/  FADD R99, R47, R76 ;  /* 0x0000004c2f637221 */ /* 0x000fe20000000000 */
[----:B------:R-:W-:Y:S01]  /*8970*/  FADD R100, R10, R97 ;  /* 0x000000610a647221 */ /* 0x000fe20000000000 */
[----:B------:R-:W1:Y:S01]  /*8980*/  MUFU.EX2 R60, R60 ;  /* 0x0000003c003c7308 */ /* 0x000e620000000800 */
[----:B------:R-:W-:Y:S01]  /*8990*/  FADD R98, R54, R83 ;  /* 0x0000005336627221 */ /* 0x000fe20000000000 */
[----:B------:R-:W-:Y:S01]  /*89a0*/  @!P3 FMUL R86, R86, 0.5 ;  /* 0x3f0000005656b820 */ /* 0x000fe20000400000 */
[----:B------:R-:W-:Y:S01]  /*89b0*/  FADD R10, R64, R63 ;  /* 0x0000003f400a7221 */ /* 0x000fe20000000000 */
[----:B--2---:R-:W-:Y:S01]  /*89c0*/  @!P6 FMUL R80, R80, R80 ;  /* 0x000000505050e220 */ /* 0x004fe20000400000 */
[----:B------:R-:W-:Y:S01]  /*89d0*/  FSETP.GEU.AND P6, PT, R15, -126, PT ;  /* 0xc2fc00000f00780b */ /* 0x000fe20003fce000 */
[----:B------:R-:W-:Y:S01]  /*89e0*/  FADD R103, R85, R98 ;  /* 0x0000006255677221 */ /* 0x000fe20000000000 */
[----:B------:R-:W-:Y:S01]  /*89f0*/  FADD R85, R50, R79 ;  /* 0x0000004f32557221 */ /* 0x000fe20000000000 */
[----:B------:R2:W3:Y:S01]  /*8a00*/  MUFU.EX2 R11, R86 ;  /* 0x00000056000b7308 */ /* 0x0004e20000000800 */
[----:B------:R-:W-:Y:S01]  /*8a10*/  FADD R99, R82, R99 ;  /* 0x0000006352637221 */ /* 0x000fe20000000000 */
[----:B------:R-:W-:Y:S01]  /*8a20*/  @!P5 FMUL R87, R87, 0.5 ;  /* 0x3f0000005757d820 */ /* 0x000fe20000400000 */
[----:B------:R-:W-:Y:S01]  /*8a30*/  FADD R82, R39, R70 ;  /* 0x0000004627527221 */ /* 0x000fe20000000000 */
[----:B------:R-:W-:Y:S01]  /*8a40*/  FADD R97, R55, R80 ;  /* 0x0000005037617221 */ /* 0x000fe20000000000 */
[----:B------:R-:W-:Y:S01]  /*8a50*/  @!P4 FMUL R84, R84, 0.5 ;  /* 0x3f0000005454c820 */ /* 0x000fe20000400000 */
[----:B------:R-:W-:Y:S01]  /*8a60*/  FADD R101, R10, R85 ;  /* 0x000000550a657221 */ /* 0x000fe20000000000 */
[----:B------:R-:W-:Y:S01]  /*8a70*/  FADD R85, R72, R71 ;  /* 0x0000004748557221 */ /* 0x000fe20000000000 */
[----:B------:R4:W5:Y:S01]  /*8a80*/  MUFU.EX2 R78, R87 ;  /* 0x00000057004e7308 */ /* 0x0009620000000800 */
[----:B-1----:R-:W-:Y:S01]  /*8a90*/  @!P2 FMUL R60, R60, R60 ;  /* 0x0000003c3c3ca220 */ /* 0x002fe20000400000 */
[----:B------:R-:W-:Y:S01]  /*8aa0*/  @!P6 FMUL R15, R15, 0.5 ;  /* 0x3f0000000f0fe820 */ /* 0x000fe20000400000 */
[----:B------:R-:W-:Y:S01]  /*8ab0*/  FADD R102, R82, R97 ;  /* 0x0000006152667221 */ /* 0x000fe20000000000 */
[----:B------:R-:W-:Y:S01]  /*8ac0*/  FADD R82, R35, R66 ;  /* 0x0000004223527221 */ /* 0x000fe20000000000 */
[----:B--2---:R-:W-:Y:S01]  /*8ad0*/  FADD R86, R43, R74 ;  /* 0x0000004a2b567221 */ /* 0x004fe20000000000 */
[----:B------:R-:W-:Y:S01]  /*8ae0*/  FADD R29, R29, R38 ;  /* 0x000000261d1d7221 */ /* 0x000fe20000000000 */
[----:B------:R-:W-:Y:S01]  /*8af0*/  FADD R27, R27, R34 ;  /* 0x000000221b1b7221 */ /* 0x000fe20000000000 */
[----:B------:R-:W1:Y:S01]  /*8b00*/  MUFU.EX2 R10, R15 ;  /* 0x0000000f000a7308 */ /* 0x000e620000000800 */
[----:B---3--:R-:W-:Y:S01]  /*8b10*/  @!P3 FMUL R11, R11, R11 ;  /* 0x0000000b0b0bb220 */ /* 0x008fe20000400000 */
[----:B----4-:R-:W-:Y:S01]  /*8b20*/  FADD R87, R51, R60 ;  /* 0x0000003c33577221 */ /* 0x010fe20000000000 */
[----:B------:R-:W-:Y:S01]  /*8b30*/  FADD R42, R31, R42 ;  /* 0x0000002a1f2a7221 */ /* 0x000fe20000000000 */
[----:B------:R-:W-:Y:S01]  /*8b40*/  FADD R30, R25, R30 ;  /* 0x0000001e191e7221 */ /* 0x000fe20000000000 */
[----:B------:R-:W-:Y:S01]  /*8b50*/  FADD R98, R58, R11 ;  /* 0x0000000b3a627221 */ /* 0x000fe20000000000 */
[----:B------:R-:W-:Y:S01]  /*8b60*/  FADD R82, R82, R87 ;  /* 0x0000005752527221 */ /* 0x000fe20000000000 */
[----:B------:R-:W-:Y:S01]  /*8b70*/  FADD R100, R100, R103 ;  /* 0x0000006764647221 */ /* 0x000fe20000000000 */
[----:B------:R-:W2:Y:S01]  /*8b80*/  MUFU.EX2 R15, R84 ;  /* 0x00000054000f7308 */ /* 0x000ea20000000800 */
[----:B-----5:R-:W-:Y:S01]  /*8b90*/  @!P5 FMUL R78, R78, R78 ;  /* 0x0000004e4e4ed220 */ /* 0x020fe20000400000 */
[----:B------:R-:W-:Y:S01]  /*8ba0*/  FADD R98, R85, R98 ;  /* 0x0000006255627221 */ /* 0x000fe20000000000 */
[----:B------:R-:W-:Y:S01]  /*8bb0*/  FADD R99, R99, R102 ;  /* 0x0000006663637221 */ /* 0x000fe20000000000 */
[----:B------:R-:W-:Y:S01]  /*8bc0*/  FADD R30, R27, R30 ;  /* 0x0000001e1b1e7221 */ /* 0x000fe20000000000 */
[----:B------:R-:W-:Y:S01]  /*8bd0*/  FADD R97, R59, R78 ;  /* 0x0000004e3b617221 */ /* 0x000fe20000000000 */
[----:B------:R-:W-:Y:S01]  /*8be0*/  FADD R101, R101, R98 ;  /* 0x0000006265657221 */ /* 0x000fe20000000000 */
[----:B------:R-:W-:Y:S01]  /*8bf0*/  FADD R29, R29, R42 ;  /* 0x0000002a1d1d7221 */ /* 0x000fe20000000000 */
[----:B------:R-:W-:Y:S01]  /*8c00*/  F2FP.BF16.F32.PACK_AB R25, R33, R96 ;  /* 0x000000602119723e */ /* 0x000fe200000010ff */
[----:B------:R-:W-:Y:S01]  /*8c10*/  FADD R97, R86, R97 ;  /* 0x0000006156617221 */ /* 0x000fe20000000000 */
[----:B------:R-:W-:Y:S01]  /*8c20*/  FADD R100, R100, R101 ;  /* 0x0000006564647221 */ /* 0x000fe20000000000 */
[----:B------:R-:W-:Y:S01]  /*8c30*/  FADD R29, R29, R30 ;  /* 0x0000001e1d1d7221 */ /* 0x000fe20000000000 */
[----:B-1----:R-:W-:Y:S01]  /*8c40*/  @!P6 FMUL R10, R10, R10 ;  /* 0x0000000a0a0ae220 */ /* 0x002fe20000400000 */
[----:B------:R-:W-:Y:S01]  /*8c50*/  FADD R82, R82, R97 ;  /* 0x0000006152527221 */ /* 0x000fe20000000000 */
[----:B------:R-:W-:-:S02]  /*8c60*/  F2FP.BF16.F32.PACK_AB R27, R35, R64 ;  /* 0x00000040231b723e */ /* 0x000fc400000010ff */
[----:B------:R-:W-:Y:S01]  /*8c70*/  FFMA R3, R10, R3, R29 ;  /* 0x000000030a037223 */ /* 0x000fe2000000001d */
[----:B------:R-:W-:Y:S01]  /*8c80*/  FADD R99, R99, R82 ;  /* 0x0000005263637221 */ /* 0x000fe20000000000 */
[----:B------:R-:W-:Y:S01]  /*8c90*/  SHF.L.U32 R82, R9, 0x1f, RZ ;  /* 0x0000001f09527819 */ /* 0x000fe200000006ff */
[----:B--2---:R-:W-:Y:S01]  /*8ca0*/  @!P4 FMUL R15, R15, R15 ;  /* 0x0000000f0f0fc220 */ /* 0x004fe20000400000 */
[----:B------:R-:W-:Y:S01]  /*8cb0*/  F2FP.BF16.F32.PACK_AB R34, R37, R14 ;  /* 0x0000000e2522723e */ /* 0x000fe200000010ff */
[----:B------:R-:W-:Y:S01]  /*8cc0*/  FADD R100, R100, R99 ;  /* 0x0000006364647221 */ /* 0x000fe20000000000 */
[----:B------:R1:W2:Y:S01]  /*8cd0*/  SYNCS.PHASECHK.TRANS64.TRYWAIT P2, [UR6+0x6000], R82 ;  /* 0x00600052ff0075a7 */ /* 0x0002a20008040146 */
[----:B------:R-:W-:Y:S01]  /*8ce0*/  F2FP.BF16.F32.PACK_AB R29, R39, R68 ;  /* 0x00000044271d723e */ /* 0x000fe200000010ff */
[----:B------:R-:W-:Y:S01]  /*8cf0*/  FMUL R88, R88, R10 ;  /* 0x0000000a58587220 */ /* 0x000fe20000400000 */
[----:B------:R-:W-:Y:S01]  /*8d00*/  F2FP.BF16.F32.PACK_AB R31, R43, R72 ;  /* 0x000000482b1f723e */ /* 0x000fe200000010ff */
[----:B------:R-:W-:Y:S01]  /*8d10*/  FFMA R4, R15, R4, R100 ;  /* 0x000000040f047223 */ /* 0x000fe20000000064 */
[----:B------:R-:W-:Y:S01]  /*8d20*/  F2FP.BF16.F32.PACK_AB R33, R47, R46 ;  /* 0x0000002e2f21723e */ /* 0x000fe200000010ff */
[----:B------:R-:W-:Y:S01]  /*8d30*/  FMUL R89, R89, R10 ;  /* 0x0000000a59597220 */ /* 0x000fe20000400000 */
        /* <DEDUP_REMOVED lines=9> */
[-C--:B------:R-:W-:Y:S01]  /*8dd0*/  FMUL R94, R94, R15.reuse ;  /* 0x0000000f5e5e7220 */ /* 0x080fe20000400000 */
        /* <DEDUP_REMOVED lines=12> */
[----:B------:R-:W-:Y:S01]  /*8ea0*/  F2FP.BF16.F32.PACK_AB R54, R56, R77 ;  /* 0x0000004d3836723e */ /* 0x000fe200000010ff */
[----:B-12---:R-:W-:Y:S06]  /*8eb0*/  @!P0 BRA `(.L_x_39) ;  /* 0x0000000000048947 */ /* 0x006fec0003800000 */
[----:B------:R-:W-:Y:S01]  /*8ec0*/  BPT.TRAP 0x1 ;  /* 0x000000040000795c */ /* 0x000fe20000300000 */
.L_x_39:
[----:B------:R-:W-:Y:S05]  /*8ed0*/  @P2 BRA `(.L_x_40) ;  /* 0x0000000000082947 */ /* 0x000fea0003800000 */
[----:B------:R-:W1:Y:S02]  /*8ee0*/  SYNCS.PHASECHK.TRANS64.TRYWAIT P2, [UR6+0x6000], R82 ;  /* 0x00600052ff0075a7 */ /* 0x000e640008040146 */
[----:B-1----:R-:W-:Y:S05]  /*8ef0*/  @!P2 BRA `(.L_x_41) ;  /* 0x0000002400a0a947 */ /* 0x002fea0003800000 */
.L_x_40:
        /* <DEDUP_REMOVED lines=49> */
.L_x_42:
[----:B------:R-:W-:-:S04]  /*9210*/  ULEA UR6, UR9, UR38, 0x3 ;  /* 0x0000002609067291 */ /* 0x000fc8000f8e183f */
[----:B------:R-:W-:-:S04]  /*9220*/  UIADD3 UR6, UR6, 0x6028, URZ ;  /* 0x0000602806067890 */ /* 0x000fc8000fffe03f */
[----:B------:R-:W-:-:S09]  /*9230*/  UPRMT UR6, URZ, 0x654, UR6 ;  /* 0x000006543f067896 */ /* 0x000fd20008000006 */
[----:B------:R-:W-:Y:S01]  /*9240*/  SYNCS.ARRIVE.TRANS64.RED.A1T0 RZ, [UR6], RZ ;  /* 0x000000ffffff79a7 */ /* 0x000fe20008100406 */
[----:B------:R-:W-:Y:S05]  /*9250*/  @P1 BRA `(.L_x_43) ;  /* 0x0000000000041947 */ /* 0x000fea0003800000 */
[----:B------:R-:W-:Y:S01]  /*9260*/  BPT.TRAP 0x1 ;  /* 0x000000040000795c */ /* 0x000fe20000300000 */
.L_x_43:
[----:B------:R-:W-:-:S04]  /*9270*/  UIADD3 UR9, UR9, 0x1, URZ ;  /* 0x0000000109097890 */ /* 0x000fc8000fffe03f */
[----:B------:R-:W-:-:S04]  /*9280*/  UISETP.NE.AND UP0, UPT, UR9, 0x5, UPT ;  /* 0x000000050900788c */ /* 0x000fc8000bf05270 */
[----:B------:R-:W-:Y:S01]  /*9290*/  USEL UR9, UR9, URZ, UP0 ;  /* 0x0000003f09097287 */ /* 0x000fe20008000000 */
[----:B------:R-:W-:Y:S11]  /*92a0*/  @!P0 BRA `(.L_x_44) ;  /* 0x0000000000048947 */ /* 0x000ff60003800000 */
[----:B------:R-:W-:Y:S01]  /*92b0*/  BPT.TRAP 0x1 ;  /* 0x000000040000795c */ /* 0x000fe20000300000 */
.L_x_44:
[----:B------:R-:W-:-:S04]  /*92c0*/  ULEA UR6, UR9, UR38, 0x3 ;  /* 0x0000002609067291 */ /* 0x000fc8000f8e183f */
[----:B------:R-:W-:-:S04]  /*92d0*/  UIADD3 UR6, UR6, 0x6028, URZ ;  /* 0x0000602806067890 */ /* 0x000fc8000fffe03f */
[----:B------:R-:W-:-:S09]  /*92e0*/  UPRMT UR6, URZ, 0x654, UR6 ;  /* 0x000006543f067896 */ /* 0x000fd20008000006 */
[----:B------:R-:W-:Y:S01]  /*92f0*/  SYNCS.ARRIVE.TRANS64.RED.A1T0 RZ, [UR6], RZ ;  /* 0x000000ffffff79a7 */ /* 0x000fe20008100406 */
[----:B------:R-:W-:Y:S05]  /*9300*/  @P1 BRA `(.L_x_45) ;  /* 0x0000000000041947 */ /* 0x000fea0003800000 */
[----:B------:R-:W-:Y:S01]  /*9310*/  BPT.TRAP 0x1 ;  /* 0x000000040000795c */ /* 0x000fe20000300000 */
.L_x_45:
[----:B------:R-:W-:Y:S01]  /*9320*/  UIADD3 UR11, UR11, 0x1, URZ ;  /* 0x000000010b0b7890 */ /* 0x000fe2000fffe03f */
[C---:B------:R-:W-:Y:S01]  /*9330*/  ISETP.GT.AND P2, PT, R8.reuse, 0x1, PT ;  /* 0x000000010800780c */ /* 0x040fe20003f44270 */
[----:B------:R-:W-:Y:S01]  /*9340*/  UIADD3 UR9, UR9, 0x1, URZ ;  /* 0x0000000109097890 */ /* 0x000fe2000fffe03f */
[----:B------:R-:W-:Y:S01]  /*9350*/  VIADD R8, R8, 0xffffffff ;  /* 0xffffffff08087836 */ /* 0x000fe20000000000 */
[----:B------:R-:W-:Y:S01]  /*9360*/  UISETP.NE.AND UP1, UPT, UR11, 0x5, UPT ;  /* 0x000000050b00788c */ /* 0x000fe2000bf25270 */
[----:B------:R-:W-:Y:S01]  /*9370*/  VIADD R7, R7, 0x80 ;  /* 0x0000008007077836 */ /* 0x000fe20000000000 */
[----:B------:R-:W-:Y:S01]  /*9380*/  UISETP.NE.AND UP0, UPT, UR9, 0x5, UPT ;  /* 0x000000050900788c */ /* 0x000fe2000bf05270 */
[----:B------:R-:W-:Y:S01]  /*9390*/  MOV R10, R5 ;  /* 0x00000005000a7202 */ /* 0x000fe20000000f00 */
[----:B------:R-:W-:Y:S01]  /*93a0*/  USEL UR6, URZ, 0x1, UP1 ;  /* 0x000000013f067887 */ /* 0x000fe20008800000 */
[----:B------:R-:W-:Y:S01]  /*93b0*/  IMAD.MOV.U32 R11, RZ, RZ, R6 ;  /* 0x000000ffff0b7224 */ /* 0x000fe200078e0006 */
[----:B------:R-:W-:-:S02]  /*93c0*/  USEL UR9, UR9, URZ, UP0 ;  /* 0x0000003f09097287 */ /* 0x000fc40008000000 */
[----:B------:R-:W-:Y:S02]  /*93d0*/  USEL UR11, UR11, URZ, UP1 ;  /* 0x0000003f0b0b7287 */ /* 0x000fe40008800000 */
[----:B------:R-:W-:Y:S01]  /*93e0*/  LOP3.LUT R9, R9, UR6, RZ, 0x3c, !PT ;  /* 0x0000000609097c12 */ /* 0x000fe2000f8e3cff */
[----:B------:R-:W-:Y:S09]  /*93f0*/  @P2 BRA `(.L_x_46) ;  /* 0xffffffcc00d82947 */ /* 0x000ff2000383ffff */
.L_x_35:
[----:B------:R-:W2:Y:S01]  /*9400*/  SHFL.BFLY PT, R0, R3, 0x1, 0x1f ;  /* 0x0c201f0003007f89 */ /* 0x000ea200000e0000 */
[----:B------:R-:W-:Y:S01]  /*9410*/  BSSY B0, `(.L_x_47) ;  /* 0x0000024000007945 */ /* 0x000fe20003800000 */
[----:B------:R-:W-:Y:S01]  /*9420*/  IMAD.MOV.U32 R8, RZ, RZ, 0x3f800000 ;  /* 0x3f800000ff087424 */ /* 0x000fe200078e00ff */
[----:B------:R-:W-:Y:S01]  /*9430*/  MOV R2, 0x3f800000 ;  /* 0x3f80000000027802 */ /* 0x000fe20000000f00 */
[----:B------:R-:W3:Y:S01]  /*9440*/  SHFL.BFLY PT, R7, R4, 0x1, 0x1f ;  /* 0x0c201f0004077f89 */ /* 0x000ee200000e0000 */
[----:B------:R-:W-:Y:S02]  /*9450*/  IMAD.MOV.U32 R11, RZ, RZ, 0x7f800000 ;  /* 0x7f800000ff0b7424 */ /* 0x000fe400078e00ff */
[----:B--2---:R-:W-:Y:S01]  /*9460*/  FADD R0, R0, R3 ;  /* 0x0000000300007221 */ /* 0x004fe20000000000 */
[----:B---3--:R-:W-:-:S04]  /*9470*/  FADD R16, R7, R4 ;  /* 0x0000000407107221 */ /* 0x008fc80000000000 */
[----:B------:R-:W2:Y:S04]  /*9480*/  SHFL.BFLY PT, R9, R0, 0x2, 0x1f ;  /* 0x0c401f0000097f89 */ /* 0x000ea800000e0000 */
[----:B------:R-:W3:Y:S01]  /*9490*/  SHFL.BFLY PT, R17, R16, 0x2, 0x1f ;  /* 0x0c401f0010117f89 */ /* 0x000ee200000e0000 */
[C---:B--2---:R-:W-:Y:S01]  /*94a0*/  FSETP.NE.AND P0, PT, R0.reuse, -R9, PT ;  /* 0x800000090000720b */ /* 0x044fe20003f05000 */
[----:B------:R-:W-:Y:S01]  /*94b0*/  FADD R4, R0, R9 ;  /* 0x0000000900047221 */ /* 0x000fe20000000000 */
[----:B------:R-:W-:Y:S02]  /*94c0*/  IMAD.MOV.U32 R9, RZ, RZ, 0x7f800000 ;  /* 0x7f800000ff097424 */ /* 0x000fe400078e00ff */
[----:B---3--:R-:W-:-:S09]  /*94d0*/  FADD R7, R16, R17 ;  /* 0x0000001110077221 */ /* 0x008fd20000000000 */
[----:B------:R-:W-:Y:S05]  /*94e0*/  @!P0 BRA `(.L_x_48) ;  /* 0x0000000000588947 */ /* 0x000fea0003800000 */
[----:B------:R-:W-:Y:S01]  /*94f0*/  VIADD R0, R4, 0x1800000 ;  /* 0x0180000004007836 */ /* 0x000fe20000000000 */
[----:B------:R-:W-:Y:S04]  /*9500*/  BSSY B1, `(.L_x_49) ;  /* 0x000000d000017945 */ /* 0x000fe80003800000 */
[----:B------:R-:W-:-:S04]  /*9510*/  LOP3.LUT R0, R0, 0x7f800000, RZ, 0xc0, !PT ;  /* 0x7f80000000007812 */ /* 0x000fc800078ec0ff */
[----:B------:R-:W-:-:S13]  /*9520*/  ISETP.GT.U32.AND P0, PT, R0, 0x1ffffff, PT ;  /* 0x01ffffff0000780c */ /* 0x000fda0003f04070 */
[----:B------:R-:W-:Y:S05]  /*9530*/  @P0 BRA `(.L_x_50) ;  /* 0x0000000000140947 */ /* 0x000fea0003800000 */
[----:B------:R-:W-:Y:S01]  /*9540*/  IMAD.MOV.U32 R2, RZ, RZ, R4 ;  /* 0x000000ffff027224 */ /* 0x000fe200078e0004 */
[----:B------:R-:W-:-:S07]  /*9550*/  MOV R15, 0x9570 ;  /* 0x00009570000f7802 */ /* 0x000fce0000000f00 */
[----:B-1----:R-:W-:Y:S05]  /*9560*/  CALL.REL.NOINC `($__internal_0_$__cuda_sm20_rcp_rn_f32_slowpath) ;  /* 0x0000002000ac7944 */ /* 0x002fea0003c00000 */
[----:B------:R-:W-:Y:S01]  /*9570*/  MOV R2, R0 ;  /* 0x0000000000027202 */ /* 0x000fe20000000f00 */
[----:B------:R-:W-:Y:S06]  /*9580*/  BRA `(.L_x_51) ;  /* 0x0000000000107947 */ /* 0x000fec0003800000 */
.L_x_50:
[----:B------:R-:W2:Y:S02]  /*9590*/  MUFU.RCP R3, R4 ;  /* 0x0000000400037308 */ /* 0x000ea40000001000 */
[----:B--2---:R-:W-:-:S04]  /*95a0*/  FFMA R0, R4, R3, -1 ;  /* 0xbf80000004007423 */ /* 0x004fc80000000003 */
[----:B------:R-:W-:-:S04]  /*95b0*/  FADD.FTZ R0, -R0, -RZ ;  /* 0x800000ff00007221 */ /* 0x000fc80000010100 */
[----:B------:R-:W-:-:S07]  /*95c0*/  FFMA R2, R3, R0, R3 ;  /* 0x0000000003027223 */ /* 0x000fce0000000003 */
.L_x_51:
[----:B------:R-:W-:Y:S05]  /*95d0*/  BSYNC B1 ;  /* 0x0000000000017941 */ /* 0x000fea0003800000 */
.L_x_49:
[----:B------:R-:W-:Y:S01]  /*95e0*/  FSETP.GEU.AND P0, PT, |R4|, 1.175494350822287508e-38, PT ;  /* 0x008000000400780b */ /* 0x000fe20003f0e200 */
[----:B------:R-:W-:-:S12]  /*95f0*/  ULDC UR4, c[0x0][0x600] ;  /* 0x0001800000047ab9 */ /* 0x000fd80000000800 */
[----:B------:R-:W-:-:S04]  /*9600*/  @!P0 FMUL R4, R4, 16777216 ;  /* 0x4b80000004048820 */ /* 0x000fc80000400000 */
[----:B------:R-:W2:Y:S02]  /*9610*/  MUFU.LG2 R0, R4 ;  /* 0x0000000400007308 */ /* 0x000ea40000000c00 */
[----:B--2---:R-:W-:-:S04]  /*9620*/  @!P0 FADD R0, R0, -24 ;  /* 0xc1c0000000008421 */ /* 0x004fc80000000000 */
[----:B------:R-:W-:-:S04]  /*9630*/  FMUL R0, R0, 0.69314718246459960938 ;  /* 0x3f31721800007820 */ /* 0x000fc80000400000 */
[----:B------:R-:W-:-:S07]  /*9640*/  FFMA R11, R5, UR4, R0 ;  /* 0x00000004050b7c23 */ /* 0x000fce0008000000 */
.L_x_48:
[----:B------:R-:W-:Y:S05]  /*9650*/  BSYNC B0 ;  /* 0x0000000000007941 */ /* 0x000fea0003800000 */
.L_x_47:
[----:B------:R-:W-:Y:S01]  /*9660*/  FSETP.NE.AND P0, PT, R16, -R17, PT ;  /* 0x800000111000720b */ /* 0x000fe20003f05000 */
[----:B------:R-:W-:Y:S01]  /*9670*/  ULDC UR4, c[0x0][0x608] ;  /* 0x0001820000047ab9 */ /* 0x000fe20000000800 */
[----:B------:R-:W-:Y:S01]  /*9680*/  BSSY B0, `(.L_x_52) ;  /* 0x000001d000007945 */ /* 0x000fe20003800000 */
[----:B------:R-:W-:-:S04]  /*9690*/  FMUL R2, R2, UR4 ;  /* 0x0000000402027c20 */ /* 0x000fc80008400000 */
[-C--:B------:R-:W-:Y:S01]  /*96a0*/  FMUL R23, R88, R2.reuse ;  /* 0x0000000258177220 */ /* 0x080fe20000400000 */
[-C--:B------:R-:W-:Y:S01]  /*96b0*/  FMUL R89, R89, R2.reuse ;  /* 0x0000000259597220 */ /* 0x080fe20000400000 */
[-C--:B------:R-:W-:Y:S01]  /*96c0*/  FMUL R25, R92, R2.reuse ;  /* 0x000000025c197220 */ /* 0x080fe20000400000 */
[----:B------:R-:W-:-:S03]  /*96d0*/  FMUL R93, R93, R2 ;  /* 0x000000025d5d7220 */ /* 0x000fc60000400000 */
        /* <DEDUP_REMOVED lines=9> */
[----:B------:R-:W-:Y:S01]  /*9770*/  IMAD.MOV.U32 R8, RZ, RZ, R0 ;  /* 0x000000ffff087224 */ /* 0x000fe200078e0000 */
[----:B------:R-:W-:Y:S06]  /*9780*/  BRA `(.L_x_56) ;  /* 0x0000000000107947 */ /* 0x000fec0003800000 */
.L_x_55:
[----:B------:R-:W2:Y:S02]  /*9790*/  MUFU.RCP R8, R7 ;  /* 0x0000000700087308 */ /* 0x000ea40000001000 */
[----:B--2---:R-:W-:-:S04]  /*97a0*/  FFMA R0, R7, R8, -1 ;  /* 0xbf80000007007423 */ /* 0x004fc80000000008 */
[----:B------:R-:W-:-:S04]  /*97b0*/  FADD.FTZ R3, -R0, -RZ ;  /* 0x800000ff00037221 */ /* 0x000fc80000010100 */
[----:B------:R-:W-:-:S07]  /*97c0*/  FFMA R8, R8, R3, R8 ;  /* 0x0000000308087223 */ /* 0x000fce0000000008 */
.L_x_56:
[----:B------:R-:W-:Y:S05]  /*97d0*/  BSYNC B1 ;  /* 0x0000000000017941 */ /* 0x000fea0003800000 */
.L_x_54:
[----:B------:R-:W-:Y:S01]  /*97e0*/  FSETP.GEU.AND P0, PT, |R7|, 1.175494350822287508e-38, PT ;  /* 0x008000000700780b */ /* 0x000fe20003f0e200 */
[----:B------:R-:W-:-:S12]  /*97f0*/  ULDC UR4, c[0x0][0x600] ;  /* 0x0001800000047ab9 */ /* 0x000fd80000000800 */
[----:B------:R-:W-:-:S04]  /*9800*/  @!P0 FMUL R7, R7, 16777216 ;  /* 0x4b80000007078820 */ /* 0x000fc80000400000 */
[----:B------:R-:W2:Y:S02]  /*9810*/  MUFU.LG2 R0, R7 ;  /* 0x0000000700007308 */ /* 0x000ea40000000c00 */
[----:B--2---:R-:W-:-:S04]  /*9820*/  @!P0 FADD R0, R0, -24 ;  /* 0xc1c0000000008421 */ /* 0x004fc80000000000 */
[----:B------:R-:W-:-:S04]  /*9830*/  FMUL R9, R0, 0.69314718246459960938 ;  /* 0x3f31721800097820 */ /* 0x000fc80000400000 */
[----:B------:R-:W-:-:S07]  /*9840*/  FFMA R9, R6, UR4, R9 ;  /* 0x0000000406097c23 */ /* 0x000fce0008000009 */
.L_x_53:
[----:B------:R-:W-:Y:S05]  /*9850*/  BSYNC B0 ;  /* 0x0000000000007941 */ /* 0x000fea0003800000 */
.L_x_52:
[----:B------:R-:W-:Y:S01]  /*9860*/  UISETP.NE.AND UP0, UPT, UR36, 0x1, UPT ;  /* 0x000000012400788c */ /* 0x000fe2000bf05270 */
[----:B------:R-:W2:Y:S03]  /*9870*/  S2R R2, SR_TID.X ;  /* 0x0000000000027919 */ /* 0x000ea60000002100 */
[----:B------:R-:W-:-:S06]  /*9880*/  USEL UR4, URZ, 0x1, UP0 ;  /* 0x000000013f047887 */ /* 0x000fcc0008000000 */
[----:B------:R-:W-:Y:S01]  /*9890*/  MOV R0, UR4 ;  /* 0x0000000400007c02 */ /* 0x000fe20008000f00 */
[----:B------:R-:W-:Y:S02]  /*98a0*/  ULDC UR4, c[0x0][0x608] ;  /* 0x0001820000047ab9 */ /* 0x000fe40000000800 */
[----:B------:R-:W-:Y:S01]  /*98b0*/  FMUL R8, R8, UR4 ;  /* 0x0000000408087c20 */ /* 0x000fe20008400000 */
[----:B------:R-:W-:-:S04]  /*98c0*/  SHF.L.U32 R0, R0, 0x1f, RZ ;  /* 0x0000001f00007819 */ /* 0x000fc800000006ff */
[----:B------:R-:W3:Y:S01]  /*98d0*/  SYNCS.PHASECHK.TRANS64.TRYWAIT P0, [UR16+0x8], R0 ;  /* 0x00000800ff0075a7 */ /* 0x000ee20008000150 */
[C---:B--2---:R-:W-:Y:S02]  /*98e0*/  LOP3.LUT P1, R18, R2.reuse, 0x3, RZ, 0xc0, !PT ;  /* 0x0000000302127812 */ /* 0x044fe4000782c0ff */
[----:B------:R-:W-:Y:S01]  /*98f0*/  LOP3.LUT R16, R2, 0x7f, RZ, 0xc0, !PT ;  /* 0x0000007f02107812 */ /* 0x000fe200078ec0ff */
[----:B---3--:R-:W-:Y:S10]  /*9900*/  @!P0 BRA `(.L_x_57) ;  /* 0x0000001c00348947 */ /* 0x008ff40003800000 */
.L_x_105:
[----:B------:R-:W-:Y:S01]  /*9910*/  ULDC.64 UR10, c[0x0][0x208] ;  /* 0x00008200000a7ab9 */ /* 0x000fe20000000a00 */
[----:B------:R-:W-:Y:S01]  /*9920*/  BSSY B0, `(.L_x_58) ;  /* 0x0000019000007945 */ /* 0x000fe20003800000 */
[----:B------:R-:W-:-:S03]  /*9930*/  SHF.R.U32.HI R17, RZ, 0x5, R16 ;  /* 0x00000005ff117819 */ /* 0x000fc60000011610 */
[----:B------:R-:W-:Y:S05]  /*9940*/  @P1 BRA `(.L_x_59) ;  /* 0x0000000000581947 */ /* 0x000fea0003800000 */
[----:B------:R-:W3:Y:S01]  /*9950*/  S2UR UR4, SR_CTAID.Y ;  /* 0x00000000000479c3 */ /* 0x000ee20000002600 */
[----:B--2---:R-:W-:Y:S01]  /*9960*/  SHF.R.U32.HI R0, RZ, 0x2, R2 ;  /* 0x00000002ff007819 */ /* 0x004fe20000011602 */
[----:B------:R-:W-:Y:S01]  /*9970*/  IMAD.SHL.U32 R3, R17, 0x10, RZ ;  /* 0x0000001011037824 */ /* 0x000fe200078e00ff */
[----:B------:R-:W-:Y:S02]  /*9980*/  USHF.L.U32 UR8, UR37, 0x6, URZ ;  /* 0x0000000625087899 */ /* 0x000fe4000800063f */
[----:B------:R-:W-:Y:S01]  /*9990*/  LOP3.LUT R0, R0, 0x7, RZ, 0xc0, !PT ;  /* 0x0000000700007812 */ /* 0x000fe200078ec0ff */
[----:B------:R-:W-:Y:S02]  /*99a0*/  ULDC.64 UR6, c[0x0][0x688] ;  /* 0x0001a20000067ab9 */ /* 0x000fe40000000a00 */
[----:B------:R-:W2:Y:S01]  /*99b0*/  S2UR UR5, SR_CTAID.Z ;  /* 0x00000000000579c3 */ /* 0x000ea20000002700 */
[----:B------:R-:W-:-:S05]  /*99c0*/  LOP3.LUT R0, R3, 0xfffffff0, R0, 0xe2, !PT ;  /* 0xfffffff003007812 */ /* 0x000fca00078ee200 */
[----:B------:R-:W-:-:S04]  /*99d0*/  VIADD R3, R0, UR8 ;  /* 0x0000000800037c36 */ /* 0x000fc80008000000 */
[----:B------:R-:W-:Y:S01]  /*99e0*/  VIADD R2, R3, 0x8 ;  /* 0x0000000803027836 */ /* 0x000fe20000000000 */
[----:B---3--:R-:W-:-:S04]  /*99f0*/  UIMAD UR4, UR4, UR6, UR8 ;  /* 0x00000006040472a4 */ /* 0x008fc8000f8e0208 */
[----:B--2---:R-:W-:-:S03]  /*9a00*/  UIMAD UR4, UR5, UR7, UR4 ;  /* 0x00000007050472a4 */ /* 0x004fc6000f8e0204 */
[----:B------:R-:W-:Y:S02]  /*9a10*/  ULDC UR5, c[0x0][0x288] ;  /* 0x0000a20000057ab9 */ /* 0x000fe40000000800 */
[----:B------:R-:W-:Y:S02]  /*9a20*/  ISETP.GE.U32.AND P0, PT, R3, UR5, PT ;  /* 0x0000000503007c0c */ /* 0x000fe4000bf06070 */
[----:B------:R-:W-:Y:S02]  /*9a30*/  IADD3 R0, P2, R0, UR4, RZ ;  /* 0x0000000400007c10 */ /* 0x000fe4000ff5e0ff */
[----:B------:R-:W-:Y:S01]  /*9a40*/  ISETP.GE.U32.AND P1, PT, R2, UR5, PT ;  /* 0x0000000502007c0c */ /* 0x000fe2000bf26070 */
[----:B------:R-:W-:Y:S01]  /*9a50*/  ULDC.64 UR4, c[0x0][0x680] ;  /* 0x0001a00000047ab9 */ /* 0x000fe20000000a00 */
[----:B------:R-:W-:Y:S02]  /*9a60*/  IADD3.X R3, RZ, RZ, RZ, P2, !PT ;  /* 0x000000ffff037210 */ /* 0x000fe400017fe4ff */
[----:B------:R-:W-:-:S04]  /*9a70*/  LEA R2, P2, R0, UR4, 0x2 ;  /* 0x0000000400027c11 */ /* 0x000fc8000f8410ff */
[----:B------:R-:W-:-:S05]  /*9a80*/  LEA.HI.X R3, R0, UR5, R3, 0x2, P2 ;  /* 0x0000000500037c11 */ /* 0x000fca00090f1403 */
[----:B------:R3:W-:Y:S04]  /*9a90*/  @!P0 STG.E desc[UR10][R2.64], R11 ;  /* 0x0000000b02008986 */ /* 0x0007e8000c10190a */
[----:B------:R3:W-:Y:S02]  /*9aa0*/  @!P1 STG.E desc[UR10][R2.64+0x20], R9 ;  /* 0x0000200902009986 */ /* 0x0007e4000c10190a */
.L_x_59:
[----:B------:R-:W-:Y:S05]  /*9ab0*/  BSYNC B0 ;  /* 0x0000000000007941 */ /* 0x000fea0003800000 */
.L_x_58:
[----:B------:R-:W-:Y:S01]  /*9ac0*/  ULDC.64 UR4, c[0x0][0x730] ;  /* 0x0001cc0000047ab9 */ /* 0x000fe20000000a00 */
[-C--:B------:R-:W-:Y:S01]  /*9ad0*/  FMUL R27, R90, R8.reuse ;  /* 0x000000085a1b7220 */ /* 0x080fe20000400000 */
[----:B------:R-:W-:Y:S01]  /*9ae0*/  ISETP.NE.U32.AND P0, PT, RZ, UR4, PT ;  /* 0x00000004ff007c0c */ /* 0x000fe2000bf05070 */
[-C--:B------:R-:W-:Y:S01]  /*9af0*/  FMUL R91, R91, R8.reuse ;  /* 0x000000085b5b7220 */ /* 0x080fe20000400000 */
[-C--:B------:R-:W-:Y:S01]  /*9b00*/  FMUL R29, R94, R8.reuse ;  /* 0x000000085e1d7220 */ /* 0x080fe20000400000 */
[----:B------:R-:W-:Y:S01]  /*9b10*/  FMUL R95, R95, R8 ;  /* 0x000000085f5f7220 */ /* 0x000fe20000400000 */
[----:B------:R-:W-:-:S13]  /*9b20*/  ISETP.NE.AND.EX P0, PT, RZ, UR5, PT, P0 ;  /* 0x00000005ff007c0c */ /* 0x000fda000bf05300 */
[----:B------:R-:W-:Y:S05]  /*9b30*/  @P0 BRA `(.L_x_60) ;  /* 0x0000000000200947 */ /* 0x000fea0003800000 */
[----:B------:R-:W-:Y:S02]  /*9b40*/  ULDC.64 UR4, c[0x0][0x728] ;  /* 0x0001ca0000047ab9 */ /* 0x000fe40000000a00 */
[----:B------:R-:W-:-:S04]  /*9b50*/  ISETP.NE.U32.AND P0, PT, RZ, UR4, PT ;  /* 0x00000004ff007c0c */ /* 0x000fc8000bf05070 */
[----:B------:R-:W-:-:S13]  /*9b60*/  ISETP.NE.AND.EX P0, PT, RZ, UR5, PT, P0 ;  /* 0x00000005ff007c0c */ /* 0x000fda000bf05300 */
[----:B------:R-:W-:Y:S05]  /*9b70*/  @!P0 BRA `(.L_x_61) ;  /* 0x00000000000c8947 */ /* 0x000fea0003800000 */
[----:B--23--:R-:W2:Y:S02]  /*9b80*/  LDC.64 R2, c[0x0][0x728] ;  /* 0x0001ca00ff027b82 */ /* 0x00cea40000000a00 */
[----:B--2---:R2:W5:Y:S01]  /*9b90*/  LDG.E R2, desc[UR10][R2.64] ;  /* 0x0000000a02027981 */ /* 0x004562000c1e1900 */
[----:B------:R-:W-:Y:S05]  /*9ba0*/  BRA `(.L_x_60) ;  /* 0x0000000000047947 */ /* 0x000fea0003800000 */
.L_x_61:
[----:B---3--:R-:W4:Y:S02]  /*9bb0*/  LDC R2, c[0x0][0x720] ;  /* 0x0001c800ff027b82 */ /* 0x008f240000000800 */
.L_x_60:
[----:B--2---:R-:W-:Y:S01]  /*9bc0*/  MOV R0, RZ ;  /* 0x000000ff00007202 */ /* 0x004fe20000000f00 */
[----:B----45:R-:W-:-:S03]  /*9bd0*/  IMAD.MOV.U32 R22, RZ, RZ, R2 ;  /* 0x000000ffff167224 */ /* 0x030fc600078e0002 */
[----:B------:R-:W-:-:S13]  /*9be0*/  LOP3.LUT P0, RZ, R0, 0x9f, RZ, 0xc0, !PT ;  /* 0x0000009f00ff7812 */ /* 0x000fda000780c0ff */
[----:B------:R-:W-:Y:S05]  /*9bf0*/  @!P0 BRA `(.L_x_62) ;  /* 0x0000000000408947 */ /* 0x000fea0003800000 */
[----:B------:R-:W-:Y:S01]  /*9c00*/  MOV R0, 0x0 ;  /* 0x0000000000007802 */ /* 0x000fe20000000f00 */
[----:B------:R-:W-:Y:S01]  /*9c10*/  ULDC.64 UR4, c[0x4][0x68] ;  /* 0x01001a0000047ab9 */ /* 0x000fe20000000a00 */
[----:B------:R-:W-:Y:S01]  /*9c20*/  ULDC.64 UR6, c[0x4][0x8] ;  /* 0x0100020000067ab9 */ /* 0x000fe20000000a00 */
[----:B------:R-:W-:Y:S01]  /*9c30*/  IMAD.U32 R4, RZ, RZ, UR4 ;  /* 0x00000004ff047e24 */ /* 0x000fe2000f8e00ff */
[----:B---3--:R2:W3:Y:S01]  /*9c40*/  LDC.64 R2, c[0x4][R0] ;  /* 0x0100000000027b82 */ /* 0x0084e20000000a00 */
[----:B------:R-:W-:Y:S01]  /*9c50*/  IMAD.U32 R5, RZ, RZ, UR5 ;  /* 0x00000005ff057e24 */ /* 0x000fe2000f8e00ff */
[----:B------:R-:W-:Y:S01]  /*9c60*/  ULDC.64 UR4, c[0x4][0x70] ;  /* 0x01001c0000047ab9 */ /* 0x000fe20000000a00 */
[----:B------:R-:W-:Y:S01]  /*9c70*/  IMAD.U32 R10, RZ, RZ, UR6 ;  /* 0x00000006ff0a7e24 */ /* 0x000fe2000f8e00ff */
[----:B------:R-:W-:Y:S01]  /*9c80*/  MOV R6, UR4 ;  /* 0x0000000400067c02 */ /* 0x000fe20008000f00 */
[----:B------:R-:W-:Y:S01]  /*9c90*/  IMAD.U32 R7, RZ, RZ, UR5 ;  /* 0x00000005ff077e24 */ /* 0x000fe2000f8e00ff */
[----:B------:R-:W-:Y:S01]  /*9ca0*/  MOV R8, 0x70 ;  /* 0x0000007000087802 */ /* 0x000fe20000000f00 */
[----:B------:R-:W-:-:S02]  /*9cb0*/  IMAD.U32 R11, RZ, RZ, UR7 ;  /* 0x00000007ff0b7e24 */ /* 0x000fc4000f8e00ff */
[----:B------:R-:W-:Y:S02]  /*9cc0*/  IMAD.MOV.U32 R12, RZ, RZ, 0x1 ;  /* 0x00000001ff0c7424 */ /* 0x000fe400078e00ff */
[----:B-12---:R-:W-:-:S07]  /*9cd0*/  IMAD.MOV.U32 R13, RZ, RZ, RZ ;  /* 0x000000ffff0d7224 */ /* 0x006fce00078e00ff */
[----:B------:R-:W-:-:S07]  /*9ce0*/  LEPC R20, `(.L_x_62) ;  /* 0x000000001014794e */ /* 0x000fce0000000000 */
[----:B---3--:R-:W-:Y:S05]  /*9cf0*/  CALL.ABS.NOINC R2 ;  /* 0x0000000002007343 */ /* 0x008fea0003c00000 */
.L_x_62:
[----:B------:R-:W-:Y:S01]  /*9d00*/  MOV R0, UR36 ;  /* 0x0000002400007c02 */ /* 0x000fe20008000f00 */
[----:B------:R-:W-:-:S04]  /*9d10*/  IMAD.U32 R19, RZ, RZ, UR38 ;  /* 0x00000026ff137e24 */ /* 0x000fc8000f8e00ff */
[----:B------:R-:W-:-:S04]  /*9d20*/  IMAD R19, R0, 0x900, R19 ;  /* 0x0000090000137824 */ /* 0x000fc800078e0213 */
[----:B------:R-:W-:-:S05]  /*9d30*/  VIADD R0, R19, 0xfffff700 ;  /* 0xfffff70013007836 */ /* 0x000fca0000000000 */
        /* <DEDUP_REMOVED lines=12> */
[----:B------:R-:W-:Y:S01]  /*9e00*/  MOV R11, UR7 ;  /* 0x00000007000b7c02 */ /* 0x000fe20008000f00 */
[----:B------:R-:W-:Y:S01]  /*9e10*/  IMAD.MOV.U32 R8, RZ, RZ, 0x70 ;  /* 0x00000070ff087424 */ /* 0x000fe200078e00ff */
[----:B-1----:R-:W-:Y:S01]  /*9e20*/  MOV R13, RZ ;  /* 0x000000ff000d7202 */ /* 0x002fe20000000f00 */
[----:B--2---:R-:W-:-:S07]  /*9e30*/  IMAD.MOV.U32 R12, RZ, RZ, 0x1 ;  /* 0x00000001ff0c7424 */ /* 0x004fce00078e00ff */
[----:B------:R-:W-:-:S07]  /*9e40*/  LEPC R20, `(.L_x_63) ;  /* 0x000000001014794e */ /* 0x000fce0000000000 */
[----:B---3--:R-:W-:Y:S05]  /*9e50*/  CALL.ABS.NOINC R2 ;  /* 0x0000000002007343 */ /* 0x008fea0003c00000 */
.L_x_63:
[----:B------:R-:W2:Y:S01]  /*9e60*/  S2R R4, SR_TID.X ;  /* 0x0000000000047919 */ /* 0x000ea20000002100 */
[----:B------:R-:W-:Y:S01]  /*9e70*/  ULDC.64 UR4, c[0x0][0x730] ;  /* 0x0001cc0000047ab9 */ /* 0x000fe20000000a00 */
[----:B------:R-:W-:Y:S01]  /*9e80*/  IADD3 R16, R16, 0x1f, RZ ;  /* 0x0000001f10107810 */ /* 0x000fe20007ffe0ff */
[----:B------:R-:W-:Y:S01]  /*9e90*/  IMAD R5, R17, 0x10, R18 ;  /* 0x0000001011057824 */ /* 0x000fe200078e0212 */
[----:B------:R-:W-:-:S04]  /*9ea0*/  ISETP.NE.U32.AND P0, PT, RZ, UR4, PT ;  /* 0x00000004ff007c0c */ /* 0x000fc8000bf05070 */
[----:B------:R-:W-:-:S13]  /*9eb0*/  ISETP.NE.AND.EX P0, PT, RZ, UR5, PT, P0 ;  /* 0x00000005ff007c0c */ /* 0x000fda000bf05300 */
[----:B------:R-:W4:Y:S01]  /*9ec0*/  @P0 LDC R22, c[0x0][0x720] ;  /* 0x0001c800ff160b82 */ /* 0x000f220000000800 */
[----:B------:R-:W-:Y:S01]  /*9ed0*/  ISETP.GT.U32.AND P0, PT, R16, 0x3e, PT ;  /* 0x0000003e1000780c */ /* 0x000fe20003f04070 */
[----:B--2---:R-:W-:Y:S01]  /*9ee0*/  IMAD.SHL.U32 R0, R4, 0x10, RZ ;  /* 0x0000001004007824 */ /* 0x004fe200078e00ff */
[----:B---3--:R-:W-:-:S04]  /*9ef0*/  SHF.R.U32.HI R3, RZ, 0x1, R4 ;  /* 0x00000001ff037819 */ /* 0x008fc80000011604 */
[C---:B------:R-:W-:Y:S02]  /*9f00*/  LOP3.LUT R2, R0.reuse, 0x40, RZ, 0xc0, !PT ;  /* 0x0000004000027812 */ /* 0x040fe400078ec0ff */
[----:B------:R-:W-:Y:S02]  /*9f10*/  LOP3.LUT R0, R0, 0x80, RZ, 0xc0, !PT ;  /* 0x0000008000007812 */ /* 0x000fe400078ec0ff */
[----:B------:R-:W-:Y:S01]  /*9f20*/  LOP3.LUT R2, R2, 0x8, R3, 0xf8, !PT ;  /* 0x0000000802027812 */ /* 0x000fe200078ef803 */
[----:B------:R-:W-:Y:S02]  /*9f30*/  IMAD.SHL.U32 R3, R4, 0x2, RZ ;  /* 0x0000000204037824 */ /* 0x000fe400078e00ff */
[----:B------:R-:W-:Y:S02]  /*9f40*/  IMAD.U32 R5, R5, 0x10, R0 ;  /* 0x0000001005057824 */ /* 0x000fe400078e0000 */
[-C--:B----4-:R-:W-:Y:S01]  /*9f50*/  FMUL R0, R23, R22.reuse ;  /* 0x0000001617007220 */ /* 0x090fe20000400000 */
[-C--:B------:R-:W-:Y:S01]  /*9f60*/  FMUL R4, R27, R22.reuse ;  /* 0x000000161b047220 */ /* 0x080fe20000400000 */
[----:B------:R-:W-:Y:S01]  /*9f70*/  LOP3.LUT R2, R2, 0x8, R3, 0x78, !PT ;  /* 0x0000000802027812 */ /* 0x000fe200078e7803 */
[-C--:B------:R-:W-:Y:S01]  /*9f80*/  FMUL R3, R89, R22.reuse ;  /* 0x0000001659037220 */ /* 0x080fe20000400000 */
[-C--:B------:R-:W-:Y:S01]  /*9f90*/  FMUL R7, R91, R22.reuse ;  /* 0x000000165b077220 */ /* 0x080fe20000400000 */
[-C--:B------:R-:W-:Y:S01]  /*9fa0*/  FMUL R6, R25, R22.reuse ;  /* 0x0000001619067220 */ /* 0x080fe20000400000 */
[-C--:B------:R-:W-:Y:S01]  /*9fb0*/  FMUL R9, R93, R22.reuse ;  /* 0x000000165d097220 */ /* 0x080fe20000400000 */
[-C--:B------:R-:W-:Y:S01]  /*9fc0*/  FMUL R8, R29, R22.reuse ;  /* 0x000000161d087220 */ /* 0x080fe20000400000 */
[----:B------:R-:W-:Y:S01]  /*9fd0*/  FMUL R11, R95, R22 ;  /* 0x000000165f0b7220 */ /* 0x000fe20000400000 */
[----:B------:R-:W-:-:S02]  /*9fe0*/  IADD3 R2, R2, R5, RZ ;  /* 0x0000000502027210 */ /* 0x000fc40007ffe0ff */
[----:B------:R-:W-:Y:S02]  /*9ff0*/  F2FP.BF16.F32.PACK_AB R12, R3, R0 ;  /* 0x00000000030c723e */ /* 0x000fe400000010ff */
[----:B-1----:R-:W-:Y:S02]  /*a000*/  F2FP.BF16.F32.PACK_AB R13, R7, R4 ;  /* 0x00000004070d723e */ /* 0x002fe400000010ff */
[----:B------:R-:W-:Y:S02]  /*a010*/  F2FP.BF16.F32.PACK_AB R14, R9, R6 ;  /* 0x00000006090e723e */ /* 0x000fe400000010ff */
[----:B------:R-:W-:Y:S01]  /*a020*/  F2FP.BF16.F32.PACK_AB R15, R11, R8 ;  /* 0x000000080b0f723e */ /* 0x000fe200000010ff */
[----:B------:R-:W-:Y:S06]  /*a030*/  @P0 BRA `(.L_x_64) ;  /* 0x0000000000040947 */ /* 0x000fec0003800000 */
[----:B------:R-:W-:-:S04]  /*a040*/  DEPBAR.LE SB0, 0x0 ;  /* 0x000080000000791a */ /* 0x000fc80000000000 */
.L_x_64:
[----:B------:R-:W-:Y:S05]  /*a050*/  WARPSYNC.ALL ;  /* 0x0000000000007948 */ /* 0x000fea0003800000 */
[----:B------:R-:W-:Y:S01]  /*a060*/  BAR.SYNC.DEFER_BLOCKING 0x1, 0x80 ;  /* 0x0042000000007b1d */ /* 0x000fe20000010000 */
[----:B------:R-:W-:-:S05]  /*a070*/  IMAD R2, R2, 0x2, R19 ;  /* 0x0000000202027824 */ /* 0x000fca00078e0213 */
[----:B------:R-:W-:Y:S01]  /*a080*/  BSSY B0, `(.L_x_65) ;  /* 0x0000015000007945 */ /* 0x000fe20003800000 */
[----:B------:R1:W-:Y:S01]  /*a090*/  STSM.16.M88.4 [R2+-0x900], R12 ;  /* 0xfff7000c02007844 */ /* 0x0003e20000000200 */
[----:B------:R-:W-:Y:S01]  /*a0a0*/  @!PT LDS RZ, [RZ] ;  /* 0x00000000fffff984 */ /* 0x000fe20000000800 */
[----:B------:R-:W-:Y:S01]  /*a0b0*/  @!PT LDS RZ, [RZ] ;  /* 0x00000000fffff984 */ /* 0x000fe20000000800 */
[----:B------:R-:W-:Y:S01]  /*a0c0*/  @!PT LDS RZ, [RZ] ;  /* 0x00000000fffff984 */ /* 0x000fe20000000800 */
[----:B------:R-:W-:Y:S01]  /*a0d0*/  @!PT LDS RZ, [RZ] ;  /* 0x00000000fffff984 */ /* 0x000fe20000000800 */
[----:B------:R2:W-:Y:S06]  /*a0e0*/  MEMBAR.ALL.CTA ;  /* 0x0000000000007992 */ /* 0x0005ec0000008000 */
[----:B--2---:R-:W2:Y:S02]  /*a0f0*/  FENCE.VIEW.ASYNC.S ;  /* 0x00000000000073c6 */ /* 0x004ea40000000000 */
[----:B--2---:R-:W-:Y:S06]  /*a100*/  BAR.SYNC.DEFER_BLOCKING 0x1, 0x80 ;  /* 0x0042000000007b1d */ /* 0x004fec0000010000 */
[----:B------:R-:W-:Y:S05]  /*a110*/  @P0 BRA `(.L_x_66) ;  /* 0x00000000002c0947 */ /* 0x000fea0003800000 */
[----:B------:R-:W-:Y:S01]  /*a120*/  S2UR UR12, SR_CTAID.Z ;  /* 0x00000000000c79c3 */ /* 0x000fe20000002700 */
[----:B------:R-:W-:Y:S01]  /*a130*/  R2UR UR8, R19 ;  /* 0x00000000130872ca */ /* 0x000fe200000e0000 */
[----:B------:R-:W-:Y:S01]  /*a140*/  ULDC.64 UR4, c[0x0][0x198] ;  /* 0x0000660000047ab9 */ /* 0x000fe20000000a00 */
[----:B------:R-:W-:Y:S02]  /*a150*/  USHF.L.U32 UR10, UR37, 0x6, URZ ;  /* 0x00000006250a7899 */ /* 0x000fe4000800063f */
[----:B------:R-:W-:Y:S01]  /*a160*/  UIADD3 UR4, UP0, UR4, 0x670, URZ ;  /* 0x0000067004047890 */ /* 0x000fe2000ff1e03f */
[----:B------:R-:W-:Y:S02]  /*a170*/  UMOV UR9, URZ ;  /* 0x0000003f00097c82 */ /* 0x000fe40008000000 */
[----:B------:R-:W2:Y:S01]  /*a180*/  S2UR UR11, SR_CTAID.Y ;  /* 0x00000000000b79c3 */ /* 0x000ea20000002600 */
[----:B------:R-:W-:-:S05]  /*a190*/  UIADD3.X UR5, URZ, UR5, URZ, UP0, !UPT ;  /* 0x000000053f057290 */ /* 0x000fca00087fe43f */
[----:B------:R-:W-:-:S09]  /*a1a0*/  UIADD3 UR8, UR8, -0x900, URZ ;  /* 0xfffff70008087890 */ /* 0x000fd2000fffe03f */
[----:B--2---:R2:W-:Y:S02]  /*a1b0*/  UTMASTG.4D [UR8], [UR4] ;  /* 0x00000008040073b5 */ /* 0x0045e40008018000 */
[----:B--2---:R0:W-:Y:S02]  /*a1c0*/  UTMACMDFLUSH ;  /* 0x00000000000079b7 */ /* 0x0041e40000000000 */
.L_x_66:
[----:B------:R-:W-:Y:S05]  /*a1d0*/  BSYNC B0 ;  /* 0x0000000000007941 */ /* 0x000fea0003800000 */
.L_x_65:
[----:B------:R-:W-:Y:S01]  /*a1e0*/  UIADD3 UR36, UR36, -0x1, URZ ;  /* 0xffffffff24247890 */ /* 0x000fe2000fffe03f */
[----:B------:R-:W-:-:S04]  /*a1f0*/  DEPBAR.LE SB0, 0x0 ;  /* 0x000080000000791a */ /* 0x000fc80000000000 */
[----:B------:R-:W-:-:S04]  /*a200*/  USHF.L.U32 UR4, UR36, 0x3, URZ ;  /* 0x0000000324047899 */ /* 0x000fc8000800063f */
[----:B------:R-:W-:-:S04]  /*a210*/  ULOP3.LUT UR4, UR4, 0x8, URZ, 0xe2, !UPT ;  /* 0x0000000804047892 */ /* 0x000fc8000f8ee23f */
[----:B------:R-:W-:-:S06]  /*a220*/  ULOP3.LUT UR4, UR4, 0x18, URZ, 0x3c, !UPT ;  /* 0x0000001804047892 */ /* 0x000fcc000f8e3c3f */
[----:B------:R-:W-:-:S04]  /*a230*/  IMAD.U32 R0, RZ, RZ, UR4 ;  /* 0x00000004ff007e24 */ /* 0x000fc8000f8e00ff */
[----:B------:R-:W-:Y:S01]  /*a240*/  SYNCS.ARRIVE.TRANS64.A1T0 RZ, [R0+UR38+0x6090], RZ ;  /* 0x006090ff00ff79a7 */ /* 0x000fe20008100026 */
[----:B------:R-:W-:Y:S05]  /*a250*/  EXIT ;  /* 0x000000000000794d */ /* 0x000fea0003800000 */
.L_x_6:
[----:B------:R-:W-:-:S08]  /*a260*/  UISETP.NE.AND UP0, UPT, UR10, 0x1, UPT ;  /* 0x000000010a00788c */ /* 0x000fd0000bf05270 */
[----:B------:R-:W1:-:S00]  /*a270*/  USETMAXREG.DEALLOC.CTAPOOL 0x18 ;  /* 0x00000018000079c8 */ /* 0x000e4000080e0500 */
[----:B------:R-:W-:-:S13]  /*a280*/  PLOP3.LUT P0, PT, PT, PT, UP0, 0x80, 0x0 ;  /* 0x000000000000781c */ /* 0x000fda0003f0f008 */
[----:B------:R-:W-:Y:S05]  /*a290*/  @P0 EXIT ;  /* 0x000000000000094d */ /* 0x000fea0003800000 */
[----:B------:R-:W2:Y:S01]  /*a2a0*/  S2UR UR11, SR_CTAID.X ;  /* 0x00000000000b79c3 */ /* 0x000ea20000002500 */
[----:B------:R-:W-:Y:S01]  /*a2b0*/  ULDC UR4, c[0x0][0x28c] ;  /* 0x0000a30000047ab9 */ /* 0x000fe20000000800 */
[----:B------:R-:W-:Y:S01]  /*a2c0*/  ELECT P3, URZ, PT ;  /* 0x00000000003f782f */ /* 0x000fe20003860000 */
[----:B------:R-:W-:Y:S01]  /*a2d0*/  BSSY B0, `(.L_x_67) ;  /* 0x0000030000007945 */ /* 0x000fe20003800000 */
[----:B------:R-:W-:Y:S01]  /*a2e0*/  UIADD3 UR5, UR4, 0x7f, URZ ;  /* 0x0000007f04057890 */ /* 0x000fe2000fffe03f */
[----:B-1----:R-:W-:Y:S02]  /*a2f0*/  CS2R R2, SRZ ;  /* 0x0000000000027805 */ /* 0x002fe4000001ff00 */
[----:B------:R-:W-:Y:S01]  /*a300*/  MOV R7, RZ ;  /* 0x000000ff00077202 */ /* 0x000fe20000000f00 */
[----:B------:R-:W-:Y:S01]  /*a310*/  USHF.R.S32.HI UR7, URZ, 0x1f, UR5 ;  /* 0x0000001f3f077899 */ /* 0x000fe20008011405 */
[----:B------:R-:W1:Y:S03]  /*a320*/  S2UR UR20, SR_CTAID.Y ;  /* 0x00000000001479c3 */ /* 0x000e660000002600 */
[----:B------:R-:W-:-:S04]  /*a330*/  ULEA.HI UR7, UR7, UR5, URZ, 0x7 ;  /* 0x0000000507077291 */ /* 0x000fc8000f8f383f */
[----:B------:R-:W-:Y:S01]  /*a340*/  USHF.R.S32.HI UR7, URZ, 0x7, UR7 ;  /* 0x000000073f077899 */ /* 0x000fe20008011407 */
[----:B------:R-:W3:Y:S01]  /*a350*/  S2UR UR21, SR_CTAID.Z ;  /* 0x00000000001579c3 */ /* 0x000ee20000002700 */
[----:B--2---:R-:W-:-:S04]  /*a360*/  USHF.L.U32 UR11, UR11, 0x7, URZ ;  /* 0x000000070b0b7899 */ /* 0x004fc8000800063f */
[----:B------:R-:W-:-:S04]  /*a370*/  UIADD3 UR4, UR11, 0xff, URZ ;  /* 0x000000ff0b047890 */ /* 0x000fc8000fffe03f */
[----:B------:R-:W-:-:S04]  /*a380*/  USHF.R.U32.HI UR4, URZ, 0x7, UR4 ;  /* 0x000000073f047899 */ /* 0x000fc80008011604 */
[----:B------:R-:W-:-:S04]  /*a390*/  UISETP.LT.AND UP0, UPT, UR4, UR7, UPT ;  /* 0x000000070400728c */ /* 0x000fc8000bf01270 */
[----:B------:R-:W-:Y:S01]  /*a3a0*/  USEL UR4, UR4, UR7, UP0 ;  /* 0x0000000704047287 */ /* 0x000fe20008000000 */
[----:B-1-3--:R-:W-:Y:S11]  /*a3b0*/  @!P3 BRA `(.L_x_68) ;  /* 0x000000000084b947 */ /* 0x00aff60003800000 */
[----:B------:R-:W1:Y:S01]  /*a3c0*/  S2R R4, SR_CgaCtaId ;  /* 0x0000000000047919 */ /* 0x000e620000008800 */
[----:B------:R-:W-:Y:S01]  /*a3d0*/  MOV R3, 0x400 ;  /* 0x0000040000037802 */ /* 0x000fe20000000f00 */
[----:B------:R-:W-:-:S03]  /*a3e0*/  IMAD.MOV.U32 R5, RZ, RZ, 0x1 ;  /* 0x00000001ff057424 */ /* 0x000fc600078e00ff */
[----:B-1----:R-:W-:Y:S02]  /*a3f0*/  LEA R4, R4, R3, 0x18 ;  /* 0x0000000304047211 */ /* 0x002fe400078ec0ff */
[----:B------:R-:W-:-:S04]  /*a400*/  SHF.L.U32 R3, R5, 0x1f, RZ ;  /* 0x0000001f05037819 */ /* 0x000fc800000006ff */
[----:B------:R-:W1:Y:S02]  /*a410*/  SYNCS.PHASECHK.TRANS64.TRYWAIT P0, [R4+URZ+0x6060], R3 ;  /* 0x00606003040075a7 */ /* 0x000e64000800017f */
[----:B-1----:R-:W-:Y:S05]  /*a420*/  @!P0 BRA `(.L_x_69) ;  /* 0x0000001000848947 */ /* 0x002fea0003800000 */
.L_x_106:
[----:B------:R-:W-:Y:S01]  /*a430*/  ULOP3.LUT UR5, UR6, 0x2, URZ, 0xfc, !UPT ;  /* 0x0000000206057892 */ /* 0x000fe2000f8efc3f */
[----:B-1----:R-:W-:-:S03]  /*a440*/  @P2 IMAD.MOV.U32 R3, RZ, RZ, 0x800 ;  /* 0x00000800ff032424 */ /* 0x002fc600078e00ff */
[----:B------:R-:W-:Y:S01]  /*a450*/  UPRMT UR5, UR5, 0x9910, URZ ;  /* 0x0000991005057896 */ /* 0x000fe2000800003f */
[----:B------:R1:W-:Y:S03]  /*a460*/  @P2 SYNCS.ARRIVE.TRANS64 RZ, [R4+URZ+0x6050], R3 ;  /* 0x0060500304ff29a7 */ /* 0x0003e6000800003f */
[----:B------:R-:W-:-:S06]  /*a470*/  UISETP.NE.AND UP0, UPT, UR5, 0x2, UPT ;  /* 0x000000020500788c */ /* 0x000fcc000bf05270 */
[----:B------:R-:W-:-:S13]  /*a480*/  PLOP3.LUT P0, PT, PT, PT, UP0, 0x80, 0x0 ;  /* 0x000000000000781c */ /* 0x000fda0003f0f008 */
[----:B-1----:R-:W-:Y:S05]  /*a490*/  @P0 BRA `(.L_x_70) ;  /* 0x0000000000040947 */ /* 0x002fea0003800000 */
[----:B------:R-:W-:Y:S01]  /*a4a0*/  BPT.TRAP 0x1 ;  /* 0x000000040000795c */ /* 0x000fe20000300000 */
.L_x_70:
[----:B------:R-:W-:-:S04]  /*a4b0*/  LOP3.LUT P0, RZ, R0, 0x1f, RZ, 0xc0, !PT ;  /* 0x0000001f00ff7812 */ /* 0x000fc8000780c0ff */
[----:B------:R-:W-:-:S13]  /*a4c0*/  PLOP3.LUT P0, PT, P0, P2, PT, 0x2a, 0x0 ;  /* 0x000000000000781c */ /* 0x000fda0000704572 */
[----:B------:R-:W-:Y:S05]  /*a4d0*/  @P0 BRA `(.L_x_71) ;  /* 0x0000000000040947 */ /* 0x000fea0003800000 */
[----:B------:R-:W-:Y:S01]  /*a4e0*/  BPT.TRAP 0x1 ;  /* 0x000000040000795c */ /* 0x000fe20000300000 */
.L_x_71:
[----:B------:R-:W-:Y:S01]  /*a4f0*/  R2UR UR8, R4 ;  /* 0x00000000040872ca */ /* 0x000fe200000e0000 */
[----:B------:R-:W-:Y:S01]  /*a500*/  ULDC.64 UR12, c[0x0][0x198] ;  /* 0x00006600000c7ab9 */ /* 0x000fe20000000a00 */
[----:B------:R-:W-:Y:S01]  /*a510*/  UMOV UR16, 0x0 ;  /* 0x0000000000107882 */ /* 0x000fe20000000000 */
[----:B------:R-:W-:Y:S01]  /*a520*/  UIADD3 UR14, UP0, UR12, 0xf0, URZ ;  /* 0x000000f00c0e7890 */ /* 0x000fe2000ff1e03f */
[----:B------:R-:W-:Y:S01]  /*a530*/  MOV R3, 0x1 ;  /* 0x0000000100037802 */ /* 0x000fe20000000f00 */
[----:B------:R-:W-:Y:S01]  /*a540*/  UMOV UR17, 0x10000000 ;  /* 0x1000000000117882 */ /* 0x000fe20000000000 */
[----:B------:R-:W-:Y:S01]  /*a550*/  UMOV UR10, URZ ;  /* 0x0000003f000a7c82 */ /* 0x000fe20008000000 */
[----:B------:R-:W-:Y:S01]  /*a560*/  UIADD3.X UR15, URZ, UR13, URZ, UP0, !UPT ;  /* 0x0000000d3f0f7290 */ /* 0x000fe200087fe43f */
[----:B------:R-:W-:Y:S01]  /*a570*/  IMAD.MOV.U32 R7, RZ, RZ, 0x40 ;  /* 0x00000040ff077424 */ /* 0x000fe200078e00ff */
[----:B------:R-:W-:Y:S01]  /*a580*/  UMOV UR12, UR20 ;  /* 0x00000014000c7c82 */ /* 0x000fe20008000000 */
[----:B------:R-:W-:-:S03]  /*a590*/  UMOV UR13, UR21 ;  /* 0x00000015000d7c82 */ /* 0x000fc60008000000 */
[----:B------:R-:W-:-:S09]  /*a5a0*/  UIADD3 UR9, UR8, 0x6050, URZ ;  /* 0x0000605008097890 */ /* 0x000fd2000fffe03f */
[----:B------:R1:W-:Y:S02]  /*a5b0*/  UTMALDG.4D [UR8], [UR14], desc[UR16] ;  /* 0x000010080e0075b4 */ /* 0x0003e40008019000 */
[----:B-1----:R-:W-:Y:S01]  /*a5c0*/  NOP ;  /* 0x0000000000007918 */ /* 0x002fe20000000000 */
.L_x_68:
[----:B------:R-:W-:Y:S05]  /*a5d0*/  BSYNC B0 ;  /* 0x0000000000007941 */ /* 0x000fea0003800000 */
.L_x_67:
[----:B------:R-:W-:Y:S01]  /*a5e0*/  ISETP.LT.AND P4, PT, RZ, UR4, P3 ;  /* 0x00000004ff007c0c */ /* 0x000fe20009f81270 */
[----:B------:R-:W-:-:S12]  /*a5f0*/  BSSY B0, `(.L_x_72) ;  /* 0x0000022000007945 */ /* 0x000fd80003800000 */
[----:B------:R-:W-:Y:S05]  /*a600*/  @!P4 BRA `(.L_x_73) ;  /* 0x000000000080c947 */ /* 0x000fea0003800000 */
[----:B------:R-:W1:Y:S01]  /*a610*/  S2R R5, SR_CgaCtaId ;  /* 0x0000000000057919 */ /* 0x000e620000008800 */
[----:B------:R-:W-:-:S04]  /*a620*/  MOV R2, 0x400 ;  /* 0x0000040000027802 */ /* 0x000fc80000000f00 */
[----:B-1----:R-:W-:Y:S01]  /*a630*/  LEA R5, R5, R2, 0x18 ;  /* 0x0000000205057211 */ /* 0x002fe200078ec0ff */
[----:B------:R-:W-:-:S05]  /*a640*/  IMAD.MOV.U32 R2, RZ, RZ, 0x1 ;  /* 0x00000001ff027424 */ /* 0x000fca00078e00ff */
[----:B------:R-:W-:-:S04]  /*a650*/  SHF.L.U32 R2, R2, 0x1f, RZ ;  /* 0x0000001f02027819 */ /* 0x000fc800000006ff */
[----:B------:R-:W1:Y:S02]  /*a660*/  SYNCS.PHASECHK.TRANS64.TRYWAIT P0, [R5+URZ+0x6028], R2 ;  /* 0x00602802050075a7 */ /* 0x000e64000800017f */
[----:B-1----:R-:W-:Y:S05]  /*a670*/  @!P0 BRA `(.L_x_74) ;  /* 0x0000001000048947 */ /* 0x002fea0003800000 */
.L_x_107:
[----:B------:R-:W-:Y:S01]  /*a680*/  ULOP3.LUT UR5, UR6, 0x2, URZ, 0xfc, !UPT ;  /* 0x0000000206057892 */ /* 0x000fe2000f8efc3f */
[----:B-1----:R-:W-:-:S03]  /*a690*/  @P2 MOV R2, 0x1000 ;  /* 0x0000100000022802 */ /* 0x002fc60000000f00 */
[----:B------:R-:W-:Y:S01]  /*a6a0*/  UPRMT UR5, UR5, 0x9910, URZ ;  /* 0x0000991005057896 */ /* 0x000fe2000800003f */
[----:B------:R1:W-:Y:S03]  /*a6b0*/  @P2 SYNCS.ARRIVE.TRANS64 RZ, [R5+URZ+0x6000], R2 ;  /* 0x0060000205ff29a7 */ /* 0x0003e6000800003f */
[----:B------:R-:W-:-:S06]  /*a6c0*/  UISETP.NE.AND UP0, UPT, UR5, 0x2, UPT ;  /* 0x000000020500788c */ /* 0x000fcc000bf05270 */
[----:B------:R-:W-:-:S13]  /*a6d0*/  PLOP3.LUT P0, PT, PT, PT, UP0, 0x80, 0x0 ;  /* 0x000000000000781c */ /* 0x000fda0003f0f008 */
[----:B-1----:R-:W-:Y:S05]  /*a6e0*/  @P0 BRA `(.L_x_75) ;  /* 0x0000000000040947 */ /* 0x002fea0003800000 */
[----:B------:R-:W-:Y:S01]  /*a6f0*/  BPT.TRAP 0x1 ;  /* 0x000000040000795c */ /* 0x000fe20000300000 */
.L_x_75:
[----:B------:R-:W-:-:S04]  /*a700*/  LOP3.LUT P0, RZ, R0, 0x1f, RZ, 0xc0, !PT ;  /* 0x0000001f00ff7812 */ /* 0x000fc8000780c0ff */
[----:B------:R-:W-:-:S13]  /*a710*/  PLOP3.LUT P0, PT, P0, P2, PT, 0x2a, 0x0 ;  /* 0x000000000000781c */ /* 0x000fda0000704572 */
[----:B------:R-:W-:Y:S05]  /*a720*/  @P0 BRA `(.L_x_76) ;  /* 0x0000000000040947 */ /* 0x000fea0003800000 */
[----:B------:R-:W-:Y:S01]  /*a730*/  BPT.TRAP 0x1 ;  /* 0x000000040000795c */ /* 0x000fe20000300000 */
.L_x_76:
[----:B------:R-:W-:Y:S01]  /*a740*/  R2UR UR17, R5 ;  /* 0x00000000051172ca */ /* 0x000fe200000e0000 */
[----:B------:R-:W-:Y:S01]  /*a750*/  ULDC.64 UR8, c[0x0][0x198] ;  /* 0x0000660000087ab9 */ /* 0x000fe20000000a00 */
[----:B------:R-:W-:Y:S01]  /*a760*/  UMOV UR12, 0x0 ;  /* 0x00000000000c7882 */ /* 0x000fe20000000000 */
[----:B------:R-:W-:Y:S01]  /*a770*/  UIADD3 UR8, UP0, UR8, 0x1f0, URZ ;  /* 0x000001f008087890 */ /* 0x000fe2000ff1e03f */
[----:B------:R-:W-:Y:S01]  /*a780*/  IMAD.MOV.U32 R2, RZ, RZ, 0x1 ;  /* 0x00000001ff027424 */ /* 0x000fe200078e00ff */
[----:B------:R-:W-:Y:S01]  /*a790*/  UMOV UR13, 0x10000000 ;  /* 0x10000000000d7882 */ /* 0x000fe20000000000 */
[----:B------:R-:W-:Y:S01]  /*a7a0*/  UMOV UR18, URZ ;  /* 0x0000003f00127c82 */ /* 0x000fe20008000000 */
[----:B------:R-:W-:Y:S01]  /*a7b0*/  UIADD3.X UR9, URZ, UR9, URZ, UP0, !UPT ;  /* 0x000000093f097290 */ /* 0x000fe200087fe43f */
[----:B------:R-:W-:-:S05]  /*a7c0*/  UMOV UR19, URZ ;  /* 0x0000003f00137c82 */ /* 0x000fca0008000000 */
[----:B------:R-:W-:Y:S02]  /*a7d0*/  UIADD3 UR16, UR17, 0x1000, URZ ;  /* 0x0000100011107890 */ /* 0x000fe4000fffe03f */
[----:B------:R-:W-:-:S09]  /*a7e0*/  UIADD3 UR17, UR17, 0x6000, URZ ;  /* 0x0000600011117890 */ /* 0x000fd2000fffe03f */
[----:B------:R1:W-:Y:S02]  /*a7f0*/  UTMALDG.4D [UR16], [UR8], desc[UR12] ;  /* 0x00000c10080075b4 */ /* 0x0003e40008019000 */
[----:B-1----:R-:W-:Y:S01]  /*a800*/  NOP ;  /* 0x0000000000007918 */ /* 0x002fe20000000000 */
.L_x_73:
[----:B------:R-:W-:Y:S05]  /*a810*/  BSYNC B0 ;  /* 0x0000000000007941 */ /* 0x000fea0003800000 */
.L_x_72:
[----:B------:R-:W-:Y:S04]  /*a820*/  BSSY B0, `(.L_x_77) ;  /* 0x0000025000007945 */ /* 0x000fe80003800000 */
[----:B------:R-:W-:Y:S05]  /*a830*/  @!P3 BRA `(.L_x_78) ;  /* 0x00000000008cb947 */ /* 0x000fea0003800000 */
[----:B------:R-:W1:Y:S01]  /*a840*/  S2R R5, SR_CgaCtaId ;  /* 0x0000000000057919 */ /* 0x000e620000008800 */
[----:B------:R-:W-:-:S04]  /*a850*/  MOV R4, 0x400 ;  /* 0x0000040000047802 */ /* 0x000fc80000000f00 */
[----:B-1----:R-:W-:Y:S01]  /*a860*/  LEA R6, R5, R4, 0x18 ;  /* 0x0000000405067211 */ /* 0x002fe200078ec0ff */
[----:B------:R-:W-:-:S03]  /*a870*/  IMAD.MOV.U32 R5, RZ, RZ, 0x1 ;  /* 0x00000001ff057424 */ /* 0x000fc600078e00ff */
[----:B------:R-:W-:Y:S02]  /*a880*/  LEA R4, R3, R6, 0x3 ;  /* 0x0000000603047211 */ /* 0x000fe400078e18ff */
[----:B------:R-:W-:-:S04]  /*a890*/  SHF.L.U32 R5, R5, 0x1f, RZ ;  /* 0x0000001f05057819 */ /* 0x000fc800000006ff */
[----:B------:R-:W1:Y:S02]  /*a8a0*/  SYNCS.PHASECHK.TRANS64.TRYWAIT P0, [R4+URZ+0x6060], R5 ;  /* 0x00606005040075a7 */ /* 0x000e64000800017f */
[----:B-1----:R-:W-:Y:S05]  /*a8b0*/  @!P0 BRA `(.L_x_79) ;  /* 0x0000000c00888947 */ /* 0x002fea0003800000 */
.L_x_108:
        /* <DEDUP_REMOVED lines=8> */
.L_x_80:
[----:B------:R-:W-:-:S04]  /*a940*/  LOP3.LUT P0, RZ, R0, 0x1f, RZ, 0xc0, !PT ;  /* 0x0000001f00ff7812 */ /* 0x000fc8000780c0ff */
[----:B------:R-:W-:-:S13]  /*a950*/  PLOP3.LUT P0, PT, P0, P2, PT, 0x2a, 0x0 ;  /* 0x000000000000781c */ /* 0x000fda0000704572 */
[----:B------:R-:W-:Y:S05]  /*a960*/  @P0 BRA `(.L_x_81) ;  /* 0x0000000000040947 */ /* 0x000fea0003800000 */
[----:B------:R-:W-:Y:S01]  /*a970*/  BPT.TRAP 0x1 ;  /* 0x000000040000795c */ /* 0x000fe20000300000 */
.L_x_81:
[----:B------:R-:W-:Y:S01]  /*a980*/  R2UR UR16, R3 ;  /* 0x00000000031072ca */ /* 0x000fe200000e0000 */
[----:B------:R-:W-:Y:S01]  /*a990*/  ULDC.64 UR8, c[0x0][0x198] ;  /* 0x0000660000087ab9 */ /* 0x000fe20000000a00 */
[----:B------:R-:W-:Y:S01]  /*a9a0*/  R2UR UR5, R6 ;  /* 0x00000000060572ca */ /* 0x000fe200000e0000 */
[----:B------:R-:W-:Y:S01]  /*a9b0*/  UIADD3 UR8, UP0, UR8, 0xf0, URZ ;  /* 0x000000f008087890 */ /* 0x000fe2000ff1e03f */
[----:B------:R-:W-:Y:S01]  /*a9c0*/  R2UR UR19, R7 ;  /* 0x00000000071372ca */ /* 0x000fe200000e0000 */
[----:B------:R-:W-:Y:S01]  /*a9d0*/  UMOV UR12, 0x0 ;  /* 0x00000000000c7882 */ /* 0x000fe20000000000 */
[----:B------:R-:W-:Y:S01]  /*a9e0*/  R2UR UR17, R4 ;  /* 0x00000000041172ca */ /* 0x000fe200000e0000 */
[----:B------:R-:W-:Y:S01]  /*a9f0*/  UIADD3.X UR9, URZ, UR9, URZ, UP0, !UPT ;  /* 0x000000093f097290 */ /* 0x000fe200087fe43f */
[----:B------:R-:W-:Y:S01]  /*aa00*/  UMOV UR13, 0x10000000 ;  /* 0x10000000000d7882 */ /* 0x000fe20000000000 */
[----:B------:R-:W-:-:S06]  /*aa10*/  UMOV UR18, URZ ;  /* 0x0000003f00127c82 */ /* 0x000fcc0008000000 */
[----:B------:R-:W-:Y:S02]  /*aa20*/  ULEA UR16, UR16, UR5, 0xb ;  /* 0x0000000510107291 */ /* 0x000fe4000f8e583f */
[----:B------:R-:W-:Y:S02]  /*aa30*/  UIADD3 UR19, UR11, UR19, URZ ;  /* 0x000000130b137290 */ /* 0x000fe4000fffe03f */
[----:B------:R-:W-:-:S09]  /*aa40*/  UIADD3 UR17, UR17, 0x6050, URZ ;  /* 0x0000605011117890 */ /* 0x000fd2000fffe03f */
[----:B------:R1:W-:Y:S02]  /*aa50*/  UTMALDG.4D [UR16], [UR8], desc[UR12] ;  /* 0x00000c10080075b4 */ /* 0x0003e40008019000 */
[----:B-1----:R-:W-:Y:S01]  /*aa60*/  NOP ;  /* 0x0000000000007918 */ /* 0x002fe20000000000 */
.L_x_78:
[----:B------:R-:W-:Y:S05]  /*aa70*/  BSYNC B0 ;  /* 0x0000000000007941 */ /* 0x000fea0003800000 */
.L_x_77:
[----:B------:R-:W-:Y:S01]  /*aa80*/  BSSY B0, `(.L_x_82) ;  /* 0x0000027000007945 */ /* 0x000fe20003800000 */
[----:B------:R-:W-:-:S03]  /*aa90*/  IMAD.MOV.U32 R8, RZ, RZ, RZ ;  /* 0x000000ffff087224 */ /* 0x000fc600078e00ff */
[----:B------:R-:W-:Y:S05]  /*aaa0*/  @!P4 BRA `(.L_x_83) ;  /* 0x000000000090c947 */ /* 0x000fea0003800000 */
[----:B------:R-:W1:Y:S01]  /*aab0*/  S2R R4, SR_CgaCtaId ;  /* 0x0000000000047919 */ /* 0x000e620000008800 */
[----:B------:R-:W-:-:S04]  /*aac0*/  MOV R3, 0x400 ;  /* 0x0000040000037802 */ /* 0x000fc80000000f00 */
[----:B-1----:R-:W-:Y:S02]  /*aad0*/  LEA R5, R4, R3, 0x18 ;  /* 0x0000000304057211 */ /* 0x002fe400078ec0ff */
[----:B------:R-:W-:-:S03]  /*aae0*/  MOV R4, 0x1 ;  /* 0x0000000100047802 */ /* 0x000fc60000000f00 */
[----:B------:R-:W-:Y:S01]  /*aaf0*/  IMAD R3, R2, 0x8, R5 ;  /* 0x0000000802037824 */ /* 0x000fe200078e0205 */
[----:B------:R-:W-:-:S04]  /*ab00*/  SHF.L.U32 R4, R4, 0x1f, RZ ;  /* 0x0000001f04047819 */ /* 0x000fc800000006ff */
[----:B------:R-:W1:Y:S02]  /*ab10*/  SYNCS.PHASECHK.TRANS64.TRYWAIT P0, [R3+URZ+0x6028], R4 ;  /* 0x00602804030075a7 */ /* 0x000e64000800017f */
[----:B-1----:R-:W-:Y:S05]  /*ab20*/  @!P0 BRA `(.L_x_84) ;  /* 0x0000000c00008947 */ /* 0x002fea0003800000 */
.L_x_109:
        /* <DEDUP_REMOVED lines=8> */
.L_x_85:
[----:B------:R-:W-:-:S04]  /*abb0*/  LOP3.LUT P0, RZ, R0, 0x1f, RZ, 0xc0, !PT ;  /* 0x0000001f00ff7812 */ /* 0x000fc8000780c0ff */
[----:B------:R-:W-:-:S13]  /*abc0*/  PLOP3.LUT P0, PT, P0, P2, PT, 0x2a, 0x0 ;  /* 0x000000000000781c */ /* 0x000fda0000704572 */
[----:B------:R-:W-:Y:S05]  /*abd0*/  @P0 BRA `(.L_x_86) ;  /* 0x0000000000040947 */ /* 0x000fea0003800000 */
[----:B------:R-:W-:Y:S01]  /*abe0*/  BPT.TRAP 0x1 ;  /* 0x000000040000795c */ /* 0x000fe20000300000 */
.L_x_86:
[C---:B------:R-:W-:Y:S01]  /*abf0*/  LEA R5, R2.reuse, R5, 0xc ;  /* 0x0000000502057211 */ /* 0x040fe200078e60ff */
[----:B------:R-:W-:Y:S01]  /*ac00*/  ULDC.64 UR8, c[0x0][0x198] ;  /* 0x0000660000087ab9 */ /* 0x000fe20000000a00 */
[----:B------:R-:W-:Y:S01]  /*ac10*/  R2UR UR17, R3 ;  /* 0x00000000031172ca */ /* 0x000fe200000e0000 */
[----:B------:R-:W-:Y:S01]  /*ac20*/  UIADD3 UR8, UP0, UR8, 0x2f0, URZ ;  /* 0x000002f008087890 */ /* 0x000fe2000ff1e03f */
[----:B------:R-:W-:Y:S01]  /*ac30*/  R2UR UR16, R5 ;  /* 0x00000000051072ca */ /* 0x000fe200000e0000 */
[----:B------:R-:W-:Y:S01]  /*ac40*/  UMOV UR12, 0x0 ;  /* 0x00000000000c7882 */ /* 0x000fe20000000000 */
[----:B------:R-:W-:Y:S01]  /*ac50*/  UMOV UR13, 0x10000000 ;  /* 0x10000000000d7882 */ /* 0x000fe20000000000 */
[----:B------:R-:W-:Y:S01]  /*ac60*/  UIADD3.X UR9, URZ, UR9, URZ, UP0, !UPT ;  /* 0x000000093f097290 */ /* 0x000fe200087fe43f */
[----:B------:R-:W-:Y:S01]  /*ac70*/  IMAD.MOV.U32 R8, RZ, RZ, 0x1 ;  /* 0x00000001ff087424 */ /* 0x000fe200078e00ff */
[----:B------:R-:W-:Y:S01]  /*ac80*/  UMOV UR18, URZ ;  /* 0x0000003f00127c82 */ /* 0x000fe20008000000 */
[----:B------:R-:W-:Y:S01]  /*ac90*/  UMOV UR19, URZ ;  /* 0x0000003f00137c82 */ /* 0x000fe20008000000 */
[----:B------:R-:W-:-:S04]  /*aca0*/  VIADD R2, R2, 0x1 ;  /* 0x0000000102027836 */ /* 0x000fc80000000000 */
[----:B------:R-:W-:Y:S02]  /*acb0*/  UIADD3 UR17, UR17, 0x6000, URZ ;  /* 0x0000600011117890 */ /* 0x000fe4000fffe03f */
[----:B------:R-:W-:-:S09]  /*acc0*/  UIADD3 UR16, UR16, 0x1000, URZ ;  /* 0x0000100010107890 */ /* 0x000fd2000fffe03f */
[----:B------:R1:W-:Y:S02]  /*acd0*/  UTMALDG.4D [UR16], [UR8], desc[UR12] ;  /* 0x00000c10080075b4 */ /* 0x0003e40008019000 */
[----:B-1----:R-:W-:Y:S01]  /*ace0*/  NOP ;  /* 0x0000000000007918 */ /* 0x002fe20000000000 */
.L_x_83:
[----:B------:R-:W-:Y:S05]  /*acf0*/  BSYNC B0 ;  /* 0x0000000000007941 */ /* 0x000fea0003800000 */
.L_x_82:
[----:B------:R-:W-:-:S04]  /*ad00*/  MOV R3, UR4 ;  /* 0x0000000400037c02 */ /* 0x000fc80008000f00 */
[----:B------:R-:W-:-:S13]  /*ad10*/  ISETP.GE.AND P0, PT, R3, 0x2, PT ;  /* 0x000000020300780c */ /* 0x000fda0003f06270 */
[----:B------:R-:W-:Y:S05]  /*ad20*/  @!P0 EXIT ;  /* 0x000000000000894d */ /* 0x000fea0003800000 */
[----:B------:R-:W-:Y:S01]  /*ad30*/  USHF.L.U32 UR5, UR4, 0x1, URZ ;  /* 0x0000000104057899 */ /* 0x000fe2000800063f */
[----:B------:R-:W-:Y:S01]  /*ad40*/  IMAD.U32 R3, RZ, RZ, UR6 ;  /* 0x00000006ff037e24 */ /* 0x000fe2000f8e00ff */
[----:B------:R-:W-:Y:S01]  /*ad50*/  LOP3.LUT P0, RZ, R0, 0x1f, RZ, 0xc0, !PT ;  /* 0x0000001f00ff7812 */ /* 0x000fe2000780c0ff */
[----:B------:R-:W-:Y:S01]  /*ad60*/  BSSY B0, `(.L_x_87) ;  /* 0x0000056000007945 */ /* 0x000fe20003800000 */
[----:B------:R-:W-:Y:S02]  /*ad70*/  IMAD.MOV.U32 R0, RZ, RZ, 0x1 ;  /* 0x00000001ff007424 */ /* 0x000fe400078e00ff */
[----:B------:R-:W-:Y:S02]  /*ad80*/  PLOP3.LUT P0, PT, P0, P2, PT, 0x2a, 0x0 ;  /* 0x000000000000781c */ /* 0x000fe40000704572 */
[----:B------:R-:W-:Y:S02]  /*ad90*/  LOP3.LUT R3, R3, 0x2, RZ, 0xfc, !PT ;  /* 0x0000000203037812 */ /* 0x000fe400078efcff */
[----:B------:R-:W-:-:S09]  /*ada0*/  MOV R9, UR5 ;  /* 0x0000000500097c02 */ /* 0x000fd20008000f00 */
.L_x_98:
[----:B------:R-:W-:Y:S04]  /*adb0*/  BSSY B1, `(.L_x_88) ;  /* 0x0000025000017945 */ /* 0x000fe80003800000 */
[----:B------:R-:W-:Y:S05]  /*adc0*/  @!P3 BRA `(.L_x_89) ;  /* 0x00000000008cb947 */ /* 0x000fea0003800000 */
[----:B------:R-:W1:Y:S01]  /*add0*/  S2R R5, SR_CgaCtaId ;  /* 0x0000000000057919 */ /* 0x000e620000008800 */
[----:B------:R-:W-:-:S04]  /*ade0*/  MOV R4, 0x400 ;  /* 0x0000040000047802 */ /* 0x000fc80000000f00 */
[----:B-1----:R-:W-:Y:S02]  /*adf0*/  LEA R5, R5, R4, 0x18 ;  /* 0x0000000405057211 */ /* 0x002fe400078ec0ff */
[----:B------:R-:W-:-:S03]  /*ae00*/  SHF.L.U32 R4, R0, 0x1f, RZ ;  /* 0x0000001f00047819 */ /* 0x000fc600000006ff */
[----:B------:R-:W-:-:S04]  /*ae10*/  IMAD R7, R2, 0x8, R5 ;  /* 0x0000000802077824 */ /* 0x000fc800078e0205 */
[----:B------:R-:W1:Y:S02]  /*ae20*/  SYNCS.PHASECHK.TRANS64.TRYWAIT P4, [R7+URZ+0x6028], R4 ;  /* 0x00602804070075a7 */ /* 0x000e64000808017f */
[----:B-1----:R-:W-:Y:S05]  /*ae30*/  @!P4 BRA `(.L_x_90) ;  /* 0x000000080050c947 */ /* 0x002fea0003800000 */
.L_x_110:
[----:B-1----:R-:W-:-:S04]  /*ae40*/  @P2 IMAD.MOV.U32 R4, RZ, RZ, 0x1000 ;  /* 0x00001000ff042424 */ /* 0x002fc800078e00ff */
[----:B------:R1:W-:Y:S02]  /*ae50*/  @P2 SYNCS.ARRIVE.TRANS64 RZ, [R7+URZ+0x6000], R4 ;  /* 0x0060000407ff29a7 */ /* 0x0003e4000800003f */
[----:B-1----:R-:W-:-:S04]  /*ae60*/  PRMT R4, R3, 0x9910, RZ ;  /* 0x0000991003047816 */ /* 0x002fc800000000ff */
[----:B------:R-:W-:-:S13]  /*ae70*/  ISETP.NE.AND P4, PT, R4, 0x2, PT ;  /* 0x000000020400780c */ /* 0x000fda0003f85270 */
[----:B------:R-:W-:Y:S05]  /*ae80*/  @P4 BRA `(.L_x_91) ;  /* 0x0000000000044947 */ /* 0x000fea0003800000 */
[----:B------:R-:W-:Y:S01]  /*ae90*/  BPT.TRAP 0x1 ;  /* 0x000000040000795c */ /* 0x000fe20000300000 */
.L_x_91:
[----:B------:R-:W-:Y:S05]  /*aea0*/  @P0 BRA `(.L_x_92) ;  /* 0x0000000000040947 */ /* 0x000fea0003800000 */
[----:B------:R-:W-:Y:S01]  /*aeb0*/  BPT.TRAP 0x1 ;  /* 0x000000040000795c */ /* 0x000fe20000300000 */
.L_x_92:
[----:B------:R-:W-:Y:S01]  /*aec0*/  LEA R5, R2, R5, 0xc ;  /* 0x0000000502057211 */ /* 0x000fe200078e60ff */
[----:B------:R-:W-:Y:S01]  /*aed0*/  ULDC.64 UR8, c[0x0][0x198] ;  /* 0x0000660000087ab9 */ /* 0x000fe20000000a00 */
[----:B------:R-:W-:Y:S01]  /*aee0*/  R2UR UR17, R7 ;  /* 0x00000000071172ca */ /* 0x000fe200000e0000 */
[----:B------:R-:W-:Y:S01]  /*aef0*/  UIADD3 UR8, UP0, UR8, 0x1f0, URZ ;  /* 0x000001f008087890 */ /* 0x000fe2000ff1e03f */
[----:B------:R-:W-:Y:S01]  /*af00*/  R2UR UR16, R5 ;  /* 0x00000000051072ca */ /* 0x000fe200000e0000 */
[----:B------:R-:W-:Y:S01]  /*af10*/  UMOV UR12, 0x0 ;  /* 0x00000000000c7882 */ /* 0x000fe20000000000 */
[----:B------:R-:W-:Y:S01]  /*af20*/  R2UR UR19, R8 ;  /* 0x00000000081372ca */ /* 0x000fe200000e0000 */
[----:B------:R-:W-:Y:S01]  /*af30*/  UIADD3.X UR9, URZ, UR9, URZ, UP0, !UPT ;  /* 0x000000093f097290 */ /* 0x000fe200087fe43f */
[----:B------:R-:W-:Y:S01]  /*af40*/  VIADD R2, R2, 0x1 ;  /* 0x0000000102027836 */ /* 0x000fe20000000000 */
[----:B------:R-:W-:Y:S01]  /*af50*/  UMOV UR13, 0x10000000 ;  /* 0x10000000000d7882 */ /* 0x000fe20000000000 */
[----:B------:R-:W-:-:S03]  /*af60*/  UMOV UR18, URZ ;  /* 0x0000003f00127c82 */ /* 0x000fc60008000000 */
[C---:B------:R-:W-:Y:S02]  /*af70*/  ISETP.NE.AND P4, PT, R2.reuse, 0x5, PT ;  /* 0x000000050200780c */ /* 0x040fe40003f85270 */
[----:B------:R-:W-:Y:S02]  /*af80*/  UIADD3 UR17, UR17, 0x6000, URZ ;  /* 0x0000600011117890 */ /* 0x000fe4000fffe03f */
[----:B------:R-:W-:Y:S01]  /*af90*/  UIADD3 UR16, UR16, 0x1000, URZ ;  /* 0x0000100010107890 */ /* 0x000fe2000fffe03f */
[----:B------:R-:W-:Y:S01]  /*afa0*/  SEL R5, RZ, 0x1, P4 ;  /* 0x00000001ff057807 */ /* 0x000fe20002000000 */
[----:B------:R-:W-:Y:S01]  /*afb0*/  USHF.L.U32 UR19, UR19, 0x7, URZ ;  /* 0x0000000713137899 */ /* 0x000fe2000800063f */
[----:B------:R-:W-:Y:S02]  /*afc0*/  SEL R2, R2, RZ, P4 ;  /* 0x000000ff02027207 */ /* 0x000fe40002000000 */
[----:B------:R-:W-:-:S06]  /*afd0*/  LOP3.LUT R0, R0, R5, RZ, 0x3c, !PT ;  /* 0x0000000500007212 */ /* 0x000fcc00078e3cff */
[----:B------:R1:W-:Y:S02]  /*afe0*/  UTMALDG.4D [UR16], [UR8], desc[UR12] ;  /* 0x00000c10080075b4 */ /* 0x0003e40008019000 */
[----:B-1----:R-:W-:Y:S01]  /*aff0*/  NOP ;  /* 0x0000000000007918 */ /* 0x002fe20000000000 */
.L_x_89:
[----:B------:R-:W-:Y:S05]  /*b000*/  BSYNC B1 ;  /* 0x0000000000017941 */ /* 0x000fea0003800000 */
.L_x_88:
[----:B------:R-:W-:Y:S01]  /*b010*/  ISETP.LT.OR P4, PT, R9, 0x4, !P3 ;  /* 0x000000040900780c */ /* 0x000fe20005f81670 */
[----:B------:R-:W-:-:S12]  /*b020*/  BSSY B1, `(.L_x_93) ;  /* 0x0000026000017945 */ /* 0x000fd80003800000 */
[----:B------:R-:W-:Y:S05]  /*b030*/  @P4 BRA `(.L_x_94) ;  /* 0x0000000000904947 */ /* 0x000fea0003800000 */
[----:B------:R-:W1:Y:S01]  /*b040*/  S2R R5, SR_CgaCtaId ;  /* 0x0000000000057919 */ /* 0x000e620000008800 */
[----:B------:R-:W-:Y:S02]  /*b050*/  MOV R4, 0x400 ;  /* 0x0000040000047802 */ /* 0x000fe40000000f00 */
[----:B------:R-:W-:Y:S02]  /*b060*/  SHF.L.U32 R7, R0, 0x1f, RZ ;  /* 0x0000001f00077819 */ /* 0x000fe400000006ff */
[----:B-1----:R-:W-:-:S05]  /*b070*/  LEA R5, R5, R4, 0x18 ;  /* 0x0000000405057211 */ /* 0x002fca00078ec0ff */
[----:B------:R-:W-:-:S04]  /*b080*/  IMAD R4, R2, 0x8, R5 ;  /* 0x0000000802047824 */ /* 0x000fc800078e0205 */
[----:B------:R-:W1:Y:S02]  /*b090*/  SYNCS.PHASECHK.TRANS64.TRYWAIT P4, [R4+URZ+0x6028], R7 ;  /* 0x00602807040075a7 */ /* 0x000e64000808017f */
[----:B-1----:R-:W-:Y:S05]  /*b0a0*/  @!P4 BRA `(.L_x_95) ;  /* 0x0000000400c8c947 */ /* 0x002fea0003800000 */
.L_x_111:
[----:B------:R-:W-:Y:S02]  /*b0b0*/  PRMT R6, R3, 0x9910, RZ ;  /* 0x0000991003067816 */ /* 0x000fe400000000ff */
[----:B-1----:R-:W-:Y:S02]  /*b0c0*/  @P1 MOV R7, 0x1000 ;  /* 0x0000100000071802 */ /* 0x002fe40000000f00 */
[----:B------:R-:W-:Y:S02]  /*b0d0*/  ISETP.NE.AND P4, PT, R6, 0x2, PT ;  /* 0x000000020600780c */ /* 0x000fe40003f85270 */
[----:B------:R1:W-:Y:S11]  /*b0e0*/  @P1 SYNCS.ARRIVE.TRANS64 RZ, [R4+URZ+0x6000], R7 ;  /* 0x0060000704ff19a7 */ /* 0x0003f6000800003f */
[----:B-1----:R-:W-:Y:S05]  /*b0f0*/  @P4 BRA `(.L_x_96) ;  /* 0x0000000000044947 */ /* 0x002fea0003800000 */
[----:B------:R-:W-:Y:S01]  /*b100*/  BPT.TRAP 0x1 ;  /* 0x000000040000795c */ /* 0x000fe20000300000 */
.L_x_96:
[----:B------:R-:W-:Y:S05]  /*b110*/  @P0 BRA `(.L_x_97) ;  /* 0x0000000000040947 */ /* 0x000fea0003800000 */
[----:B------:R-:W-:Y:S01]  /*b120*/  BPT.TRAP 0x1 ;  /* 0x000000040000795c */ /* 0x000fe20000300000 */
.L_x_97:
[----:B------:R-:W-:Y:S01]  /*b130*/  IMAD R5, R2, 0x1000, R5 ;  /* 0x0000100002057824 */ /* 0x000fe200078e0205 */
[----:B------:R-:W-:Y:S01]  /*b140*/  R2UR UR17, R4 ;  /* 0x00000000041172ca */ /* 0x000fe200000e0000 */
[----:B------:R-:W-:Y:S01]  /*b150*/  ULDC.64 UR8, c[0x0][0x198] ;  /* 0x0000660000087ab9 */ /* 0x000fe20000000a00 */
[----:B------:R-:W-:Y:S01]  /*b160*/  R2UR UR19, R8 ;  /* 0x00000000081372ca */ /* 0x000fe200000e0000 */
[----:B------:R-:W-:Y:S01]  /*b170*/  UIADD3 UR8, UP0, UR8, 0x2f0, URZ ;  /* 0x000002f008087890 */ /* 0x000fe2000ff1e03f */
[----:B------:R-:W-:Y:S01]  /*b180*/  R2UR UR16, R5 ;  /* 0x00000000051072ca */ /* 0x000fe200000e0000 */
[----:B------:R-:W-:Y:S01]  /*b190*/  UMOV UR12, 0x0 ;  /* 0x00000000000c7882 */ /* 0x000fe20000000000 */
[----:B------:R-:W-:Y:S01]  /*b1a0*/  UMOV UR13, 0x10000000 ;  /* 0x10000000000d7882 */ /* 0x000fe20000000000 */
[----:B------:R-:W-:Y:S01]  /*b1b0*/  UIADD3.X UR9, URZ, UR9, URZ, UP0, !UPT ;  /* 0x000000093f097290 */ /* 0x000fe200087fe43f */
[----:B------:R-:W-:Y:S01]  /*b1c0*/  VIADD R2, R2, 0x1 ;  /* 0x0000000102027836 */ /* 0x000fe20000000000 */
[----:B------:R-:W-:Y:S01]  /*b1d0*/  UMOV UR18, URZ ;  /* 0x0000003f00127c82 */ /* 0x000fe20008000000 */
[----:B------:R-:W-:-:S03]  /*b1e0*/  IADD3 R8, R8, 0x1, RZ ;  /* 0x0000000108087810 */ /* 0x000fc60007ffe0ff */
[----:B------:R-:W-:Y:S01]  /*b1f0*/  UIADD3 UR17, UR17, 0x6000, URZ ;  /* 0x0000600011117890 */ /* 0x000fe2000fffe03f */
[C---:B------:R-:W-:Y:S01]  /*b200*/  ISETP.NE.AND P4, PT, R2.reuse, 0x5, PT ;  /* 0x000000050200780c */ /* 0x040fe20003f85270 */
[----:B------:R-:W-:Y:S02]  /*b210*/  USHF.L.U32 UR19, UR19, 0x7, URZ ;  /* 0x0000000713137899 */ /* 0x000fe4000800063f */
[----:B------:R-:W-:Y:S01]  /*b220*/  UIADD3 UR16, UR16, 0x1000, URZ ;  /* 0x0000100010107890 */ /* 0x000fe2000fffe03f */
[----:B------:R-:W-:Y:S02]  /*b230*/  SEL R5, RZ, 0x1, P4 ;  /* 0x00000001ff057807 */ /* 0x000fe40002000000 */
[----:B------:R-:W-:Y:S02]  /*b240*/  SEL R2, R2, RZ, P4 ;  /* 0x000000ff02027207 */ /* 0x000fe40002000000 */
[----:B------:R-:W-:-:S04]  /*b250*/  LOP3.LUT R0, R0, R5, RZ, 0x3c, !PT ;  /* 0x0000000500007212 */ /* 0x000fc800078e3cff */
[----:B------:R1:W-:Y:S02]  /*b260*/  UTMALDG.4D [UR16], [UR8], desc[UR12] ;  /* 0x00000c10080075b4 */ /* 0x0003e40008019000 */
[----:B-1----:R-:W-:Y:S01]  /*b270*/  NOP ;  /* 0x0000000000007918 */ /* 0x002fe20000000000 */
.L_x_94:
[----:B------:R-:W-:Y:S05]  /*b280*/  BSYNC B1 ;  /* 0x0000000000017941 */ /* 0x000fea0003800000 */
.L_x_93:
[C---:B------:R-:W-:Y:S01]  /*b290*/  ISETP.GT.AND P4, PT, R9.reuse, 0x4, PT ;  /* 0x000000040900780c */ /* 0x040fe20003f84270 */
[----:B------:R-:W-:-:S12]  /*b2a0*/  VIADD R9, R9, 0xfffffffe ;  /* 0xfffffffe09097836 */ /* 0x000fd80000000000 */
[----:B------:R-:W-:Y:S05]  /*b2b0*/  @P4 BRA `(.L_x_98) ;  /* 0xfffffff800bc4947 */ /* 0x000fea000383ffff */
[----:B------:R-:W-:Y:S05]  /*b2c0*/  BSYNC B0 ;  /* 0x0000000000007941 */ /* 0x000fea0003800000 */
.L_x_87:
[----:B------:R-:W-:Y:S05]  /*b2d0*/  EXIT ;  /* 0x000000000000794d */ /* 0x000fea0003800000 */
.L_x_15:
[----:B-1----:R-:W-:-:S04]  /*b2e0*/  IMAD.U32 R3, RZ, RZ, UR6 ;  /* 0x00000006ff037e24 */ /* 0x002fc8000f8e00ff */
[----:B------:R1:W2:Y:S03]  /*b2f0*/  SYNCS.PHASECHK.TRANS64.TRYWAIT P1, [R3+URZ+0x6050], R6 ;  /* 0x00605006030075a7 */ /* 0x0002a6000802017f */
[----:B--2---:R-:W-:Y:S05]  /*b300*/  @!P1 NANOSLEEP.SYNCS 0x989680 ;  /* 0x009896800000995d */ /* 0x004fea0003900000 */
[----:B------:R-:W2:Y:S02]  /*b310*/  @!P1 SYNCS.PHASECHK.TRANS64 P1, [R3+URZ+0x6050], R6 ;  /* 0x00605006030095a7 */ /* 0x000ea4000802007f */
[----:B--2---:R-:W-:Y:S05]  /*b320*/  @!P1 BRA `(.L_x_15) ;  /* 0xfffffffc00ec9947 */ /* 0x004fea000383ffff */
[----:B------:R-:W-:Y:S05]  /*b330*/  BRA `(.L_x_99) ;  /* 0xffffff5800dc7947 */ /* 0x000fea000383ffff */
.L_x_17:
[----:B--2---:R-:W-:-:S04]  /*b340*/  MOV R2, UR38 ;  /* 0x0000002600027c02 */ /* 0x004fc80008000f00 */
[----:B------:R2:W3:Y:S03]  /*b350*/  SYNCS.PHASECHK.TRANS64.TRYWAIT P1, [R2+URZ+0x6000], R9 ;  /* 0x00600009020075a7 */ /* 0x0004e6000802017f */
[----:B---3--:R-:W-:Y:S05]  /*b360*/  @!P1 NANOSLEEP.SYNCS 0x989680 ;  /* 0x009896800000995d */ /* 0x008fea0003900000 */
[----:B------:R-:W3:Y:S02]  /*b370*/  @!P1 SYNCS.PHASECHK.TRANS64 P1, [R2+URZ+0x6000], R9 ;  /* 0x00600009020095a7 */ /* 0x000ee4000802007f */
[----:B---3--:R-:W-:Y:S05]  /*b380*/  @!P1 BRA `(.L_x_17) ;  /* 0xfffffffc00ec9947 */ /* 0x008fea000383ffff */
[----:B------:R-:W-:Y:S05]  /*b390*/  BRA `(.L_x_100) ;  /* 0xffffff5800e87947 */ /* 0x000fea000383ffff */
.L_x_18:
[----:B-1----:R-:W-:-:S04]  /*b3a0*/  IMAD.U32 R3, RZ, RZ, UR16 ;  /* 0x00000010ff037e24 */ /* 0x002fc8000f8e00ff */
[----:B------:R1:W2:Y:S03]  /*b3b0*/  SYNCS.PHASECHK.TRANS64.TRYWAIT P1, [R3+URZ+-0x8], R2 ;  /* 0xfffff802030075a7 */ /* 0x0002a6000802017f */
[----:B--2---:R-:W-:Y:S05]  /*b3c0*/  @!P1 NANOSLEEP.SYNCS 0x989680 ;  /* 0x009896800000995d */ /* 0x004fea0003900000 */
[----:B------:R-:W2:Y:S02]  /*b3d0*/  @!P1 SYNCS.PHASECHK.TRANS64 P1, [R3+URZ+-0x8], R2 ;  /* 0xfffff802030095a7 */ /* 0x000ea4000802007f */
[----:B--2---:R-:W-:Y:S05]  /*b3e0*/  @!P1 BRA `(.L_x_18) ;  /* 0xfffffffc00ec9947 */ /* 0x004fea000383ffff */
[----:B------:R-:W-:Y:S05]  /*b3f0*/  BRA `(.L_x_101) ;  /* 0xffffff5800e47947 */ /* 0x000fea000383ffff */
.L_x_20:
[----:B-1----:R-:W-:-:S04]  /*b400*/  IMAD.U32 R10, RZ, RZ, UR38 ;  /* 0x00000026ff0a7e24 */ /* 0x002fc8000f8e00ff */
[----:B------:R1:W2:Y:S03]  /*b410*/  SYNCS.PHASECHK.TRANS64.TRYWAIT P1, [R10+URZ+0x6008], R9 ;  /* 0x006008090a0075a7 */ /* 0x0002a6000802017f */
[----:B--2---:R-:W-:Y:S05]  /*b420*/  @!P1 NANOSLEEP.SYNCS 0x989680 ;  /* 0x009896800000995d */ /* 0x004fea0003900000 */
[----:B------:R-:W2:Y:S02]  /*b430*/  @!P1 SYNCS.PHASECHK.TRANS64 P1, [R10+URZ+0x6008], R9 ;  /* 0x006008090a0095a7 */ /* 0x000ea4000802007f */
[----:B--2---:R-:W-:Y:S05]  /*b440*/  @!P1 BRA `(.L_x_20) ;  /* 0xfffffffc00ec9947 */ /* 0x004fea000383ffff */
[----:B------:R-:W-:Y:S05]  /*b450*/  BRA `(.L_x_102) ;  /* 0xffffff8000f47947 */ /* 0x000fea000383ffff */
.L_x_25:
[----:B-1----:R-:W-:-:S04]  /*b460*/  MOV R6, UR6 ;  /* 0x0000000600067c02 */ /* 0x002fc80008000f00 */
[----:B------:R1:W2:Y:S03]  /*b470*/  SYNCS.PHASECHK.TRANS64.TRYWAIT P2, [R6+URZ+0x6000], R5 ;  /* 0x00600005060075a7 */ /* 0x0002a6000804017f */
[----:B--2---:R-:W-:Y:S05]  /*b480*/  @!P2 NANOSLEEP.SYNCS 0x989680 ;  /* 0x009896800000a95d */ /* 0x004fea0003900000 */
[----:B------:R-:W2:Y:S02]  /*b490*/  @!P2 SYNCS.PHASECHK.TRANS64 P2, [R6+URZ+0x6000], R5 ;  /* 0x006000050600a5a7 */ /* 0x000ea4000804007f */
[----:B--2---:R-:W-:Y:S05]  /*b4a0*/  @!P2 BRA `(.L_x_25) ;  /* 0xfffffffc00eca947 */ /* 0x004fea000383ffff */
[----:B------:R-:W-:Y:S05]  /*b4b0*/  BRA `(.L_x_103) ;  /* 0xffffff8800007947 */ /* 0x000fea000383ffff */
.L_x_29:
[----:B-1----:R-:W-:-:S04]  /*b4c0*/  IMAD.U32 R10, RZ, RZ, UR6 ;  /* 0x00000006ff0a7e24 */ /* 0x002fc8000f8e00ff */
[----:B------:R1:W2:Y:S03]  /*b4d0*/  SYNCS.PHASECHK.TRANS64.TRYWAIT P2, [R10+URZ+0x6000], R11 ;  /* 0x0060000b0a0075a7 */ /* 0x0002a6000804017f */
[----:B--2---:R-:W-:Y:S05]  /*b4e0*/  @!P2 NANOSLEEP.SYNCS 0x989680 ;  /* 0x009896800000a95d */ /* 0x004fea0003900000 */
[----:B------:R-:W2:Y:S02]  /*b4f0*/  @!P2 SYNCS.PHASECHK.TRANS64 P2, [R10+URZ+0x6000], R11 ;  /* 0x0060000b0a00a5a7 */ /* 0x000ea4000804007f */
[----:B--2---:R-:W-:Y:S05]  /*b500*/  @!P2 BRA `(.L_x_29) ;  /* 0xfffffffc00eca947 */ /* 0x004fea000383ffff */
[----:B------:R-:W-:Y:S05]  /*b510*/  BRA `(.L_x_28) ;  /* 0xffffffa8003c7947 */ /* 0x000fea000383ffff */
.L_x_37:
[----:B-1----:R-:W-:-:S04]  /*b520*/  IMAD.U32 R6, RZ, RZ, UR6 ;  /* 0x00000006ff067e24 */ /* 0x002fc8000f8e00ff */
[----:B------:R1:W2:Y:S03]  /*b530*/  SYNCS.PHASECHK.TRANS64.TRYWAIT P2, [R6+URZ+0x6000], R5 ;  /* 0x00600005060075a7 */ /* 0x0002a6000804017f */
[----:B--2---:R-:W-:Y:S05]  /*b540*/  @!P2 NANOSLEEP.SYNCS 0x989680 ;  /* 0x009896800000a95d */ /* 0x004fea0003900000 */
[----:B------:R-:W2:Y:S02]  /*b550*/  @!P2 SYNCS.PHASECHK.TRANS64 P2, [R6+URZ+0x6000], R5 ;  /* 0x006000050600a5a7 */ /* 0x000ea4000804007f */
[----:B--2---:R-:W-:Y:S05]  /*b560*/  @!P2 BRA `(.L_x_37) ;  /* 0xfffffffc00eca947 */ /* 0x004fea000383ffff */
[----:B------:R-:W-:Y:S05]  /*b570*/  BRA `(.L_x_104) ;  /* 0xffffffac00907947 */ /* 0x000fea000383ffff */
.L_x_41:
[----:B-1----:R-:W-:-:S04]  /*b580*/  MOV R13, UR6 ;  /* 0x00000006000d7c02 */ /* 0x002fc80008000f00 */
[----:B------:R1:W2:Y:S03]  /*b590*/  SYNCS.PHASECHK.TRANS64.TRYWAIT P2, [R13+URZ+0x6000], R82 ;  /* 0x006000520d0075a7 */ /* 0x0002a6000804017f */
[----:B--2---:R-:W-:Y:S05]  /*b5a0*/  @!P2 NANOSLEEP.SYNCS 0x989680 ;  /* 0x009896800000a95d */ /* 0x004fea0003900000 */
[----:B------:R-:W2:Y:S02]  /*b5b0*/  @!P2 SYNCS.PHASECHK.TRANS64 P2, [R13+URZ+0x6000], R82 ;  /* 0x006000520d00a5a7 */ /* 0x000ea4000804007f */
[----:B--2---:R-:W-:Y:S05]  /*b5c0*/  @!P2 BRA `(.L_x_41) ;  /* 0xfffffffc00eca947 */ /* 0x004fea000383ffff */
[----:B------:R-:W-:Y:S05]  /*b5d0*/  BRA `(.L_x_40) ;  /* 0xffffffd800487947 */ /* 0x000fea000383ffff */
.L_x_57:
[----:B--2---:R-:W-:-:S04]  /*b5e0*/  IMAD.U32 R3, RZ, RZ, UR16 ;  /* 0x00000010ff037e24 */ /* 0x004fc8000f8e00ff */
[----:B------:R2:W3:Y:S03]  /*b5f0*/  SYNCS.PHASECHK.TRANS64.TRYWAIT P0, [R3+URZ+0x8], R0 ;  /* 0x00000800030075a7 */ /* 0x0004e6000800017f */
[----:B---3--:R-:W-:Y:S05]  /*b600*/  @!P0 NANOSLEEP.SYNCS 0x989680 ;  /* 0x009896800000895d */ /* 0x008fea0003900000 */
[----:B------:R-:W3:Y:S02]  /*b610*/  @!P0 SYNCS.PHASECHK.TRANS64 P0, [R3+URZ+0x8], R0 ;  /* 0x00000800030085a7 */ /* 0x000ee4000800007f */
[----:B---3--:R-:W-:Y:S05]  /*b620*/  @!P0 BRA `(.L_x_57) ;  /* 0xfffffffc00ec8947 */ /* 0x008fea000383ffff */
[----:B------:R-:W-:Y:S05]  /*b630*/  BRA `(.L_x_105) ;  /* 0xffffffe000b47947 */ /* 0x000fea000383ffff */
.L_x_69:
[----:B-1----:R1:W2:Y:S02]  /*b640*/  SYNCS.PHASECHK.TRANS64.TRYWAIT P0, [R4+URZ+0x6060], R3 ;  /* 0x00606003040075a7 */ /* 0x0022a4000800017f */
[----:B--2---:R-:W-:Y:S05]  /*b650*/  @!P0 NANOSLEEP.SYNCS 0x989680 ;  /* 0x009896800000895d */ /* 0x004fea0003900000 */
[----:B------:R-:W2:Y:S02]  /*b660*/  @!P0 SYNCS.PHASECHK.TRANS64 P0, [R4+URZ+0x6060], R3 ;  /* 0x00606003040085a7 */ /* 0x000ea4000800007f */
[----:B--2---:R-:W-:Y:S05]  /*b670*/  @!P0 BRA `(.L_x_69) ;  /* 0xfffffffc00f08947 */ /* 0x004fea000383ffff */
[----:B------:R-:W-:Y:S05]  /*b680*/  BRA `(.L_x_106) ;  /* 0xffffffec00687947 */ /* 0x000fea000383ffff */
.L_x_74:
[----:B-1----:R1:W2:Y:S02]  /*b690*/  SYNCS.PHASECHK.TRANS64.TRYWAIT P0, [R5+URZ+0x6028], R2 ;  /* 0x00602802050075a7 */ /* 0x0022a4000800017f */
[----:B--2---:R-:W-:Y:S05]  /*b6a0*/  @!P0 NANOSLEEP.SYNCS 0x989680 ;  /* 0x009896800000895d */ /* 0x004fea0003900000 */
[----:B------:R-:W2:Y:S02]  /*b6b0*/  @!P0 SYNCS.PHASECHK.TRANS64 P0, [R5+URZ+0x6028], R2 ;  /* 0x00602802050085a7 */ /* 0x000ea4000800007f */
[----:B--2---:R-:W-:Y:S05]  /*b6c0*/  @!P0 BRA `(.L_x_74) ;  /* 0xfffffffc00f08947 */ /* 0x004fea000383ffff */
[----:B------:R-:W-:Y:S05]  /*b6d0*/  BRA `(.L_x_107) ;  /* 0xffffffec00e87947 */ /* 0x000fea000383ffff */
.L_x_79:
[----:B-1----:R1:W2:Y:S02]  /*b6e0*/  SYNCS.PHASECHK.TRANS64.TRYWAIT P0, [R4+URZ+0x6060], R5 ;  /* 0x00606005040075a7 */ /* 0x0022a4000800017f */
[----:B--2---:R-:W-:Y:S05]  /*b6f0*/  @!P0 NANOSLEEP.SYNCS 0x989680 ;  /* 0x009896800000895d */ /* 0x004fea0003900000 */
[----:B------:R-:W2:Y:S02]  /*b700*/  @!P0 SYNCS.PHASECHK.TRANS64 P0, [R4+URZ+0x6060], R5 ;  /* 0x00606005040085a7 */ /* 0x000ea4000800007f */
[----:B--2---:R-:W-:Y:S05]  /*b710*/  @!P0 BRA `(.L_x_79) ;  /* 0xfffffffc00f08947 */ /* 0x004fea000383ffff */
[----:B------:R-:W-:Y:S05]  /*b720*/  BRA `(.L_x_108) ;  /* 0xfffffff000647947 */ /* 0x000fea000383ffff */
.L_x_84:
[----:B-1----:R1:W2:Y:S02]  /*b730*/  SYNCS.PHASECHK.TRANS64.TRYWAIT P0, [R3+URZ+0x6028], R4 ;  /* 0x00602804030075a7 */ /* 0x0022a4000800017f */
[----:B--2---:R-:W-:Y:S05]  /*b740*/  @!P0 NANOSLEEP.SYNCS 0x989680 ;  /* 0x009896800000895d */ /* 0x004fea0003900000 */
[----:B------:R-:W2:Y:S02]  /*b750*/  @!P0 SYNCS.PHASECHK.TRANS64 P0, [R3+URZ+0x6028], R4 ;  /* 0x00602804030085a7 */ /* 0x000ea4000800007f */
[----:B--2---:R-:W-:Y:S05]  /*b760*/  @!P0 BRA `(.L_x_84) ;  /* 0xfffffffc00f08947 */ /* 0x004fea000383ffff */
[----:B------:R-:W-:Y:S05]  /*b770*/  BRA `(.L_x_109) ;  /* 0xfffffff000ec7947 */ /* 0x000fea000383ffff */
.L_x_90:
[----:B-1----:R1:W2:Y:S02]  /*b780*/  SYNCS.PHASECHK.TRANS64.TRYWAIT P4, [R7+URZ+0x6028], R4 ;  /* 0x00602804070075a7 */ /* 0x0022a4000808017f */
[----:B--2---:R-:W-:Y:S05]  /*b790*/  @!P4 NANOSLEEP.SYNCS 0x989680 ;  /* 0x009896800000c95d */ /* 0x004fea0003900000 */
[----:B------:R-:W2:Y:S02]  /*b7a0*/  @!P4 SYNCS.PHASECHK.TRANS64 P4, [R7+URZ+0x6028], R4 ;  /* 0x006028040700c5a7 */ /* 0x000ea4000808007f */
[----:B--2---:R-:W-:Y:S05]  /*b7b0*/  @!P4 BRA `(.L_x_90) ;  /* 0xfffffffc00f0c947 */ /* 0x004fea000383ffff */
[----:B------:R-:W-:Y:S05]  /*b7c0*/  BRA `(.L_x_110) ;  /* 0xfffffff4009c7947 */ /* 0x000fea000383ffff */
.L_x_95:
[----:B-1----:R1:W2:Y:S02]  /*b7d0*/  SYNCS.PHASECHK.TRANS64.TRYWAIT P4, [R4+URZ+0x6028], R7 ;  /* 0x00602807040075a7 */ /* 0x0022a4000808017f */
[----:B--2---:R-:W-:Y:S05]  /*b7e0*/  @!P4 NANOSLEEP.SYNCS 0x989680 ;  /* 0x009896800000c95d */ /* 0x004fea0003900000 */
[----:B------:R-:W2:Y:S02]  /*b7f0*/  @!P4 SYNCS.PHASECHK.TRANS64 P4, [R4+URZ+0x6028], R7 ;  /* 0x006028070400c5a7 */ /* 0x000ea4000808007f */
[----:B--2---:R-:W-:Y:S05]  /*b800*/  @!P4 BRA `(.L_x_95) ;  /* 0xfffffffc00f0c947 */ /* 0x004fea000383ffff */
[----:B------:R-:W-:Y:S05]  /*b810*/  BRA `(.L_x_111) ;  /* 0xfffffff800247947 */ /* 0x000fea000383ffff */
        .weak           $__internal_0_$__cuda_sm20_rcp_rn_f32_slowpath
        .type           $__internal_0_$__cuda_sm20_rcp_rn_f32_slowpath,@function
        .size           $__internal_0_$__cuda_sm20_rcp_rn_f32_slowpath,(.L_x_117 - $__internal_0_$__cuda_sm20_rcp_rn_f32_slowpath)
$__internal_0_$__cuda_sm20_rcp_rn_f32_slowpath:
[----:B------:R-:W-:Y:S01]  /*b820*/  IMAD.SHL.U32 R0, R2, 0x2, RZ ;  /* 0x0000000202007824 */ /* 0x000fe200078e00ff */
[----:B------:R-:W-:Y:S04]  /*b830*/  BSSY B2, `(.L_x_112) ;  /* 0x0000030000027945 */ /* 0x000fe80003800000 */
[----:B------:R-:W-:-:S04]  /*b840*/  SHF.R.U32.HI R18, RZ, 0x18, R0 ;  /* 0x00000018ff127819 */ /* 0x000fc80000011600 */
[----:B------:R-:W-:-:S13]  /*b850*/  ISETP.NE.U32.AND P0, PT, R18, RZ, PT ;  /* 0x000000ff1200720c */ /* 0x000fda0003f05070 */
[----:B------:R-:W-:Y:S05]  /*b860*/  @P0 BRA `(.L_x_113) ;  /* 0x0000000000280947 */ /* 0x000fea0003800000 */
[----:B------:R-:W-:-:S04]  /*b870*/  SHF.L.U32 R0, R2, 0x1, RZ ;  /* 0x0000000102007819 */ /* 0x000fc800000006ff */
[----:B------:R-:W-:-:S13]  /*b880*/  ISETP.NE.AND P0, PT, R0, RZ, PT ;  /* 0x000000ff0000720c */ /* 0x000fda0003f05270 */
[----:B------:R-:W-:Y:S01]  /*b890*/  @P0 FFMA R10, R2, 1.84467440737095516160e+19, RZ ;  /* 0x5f800000020a0823 */ /* 0x000fe200000000ff */
[----:B------:R-:W-:Y:S08]  /*b8a0*/  @!P0 MUFU.RCP R3, R2 ;  /* 0x0000000200038308 */ /* 0x000ff00000001000 */
[----:B------:R-:W1:Y:S02]  /*b8b0*/  @P0 MUFU.RCP R13, R10 ;  /* 0x0000000a000d0308 */ /* 0x000e640000001000 */
[----:B-1----:R-:W-:-:S04]  /*b8c0*/  @P0 FFMA R0, R10, R13, -1 ;  /* 0xbf8000000a000423 */ /* 0x002fc8000000000d */
[----:B------:R-:W-:-:S04]  /*b8d0*/  @P0 FADD.FTZ R0, -R0, -RZ ;  /* 0x800000ff00000221 */ /* 0x000fc80000010100 */
[----:B------:R-:W-:-:S04]  /*b8e0*/  @P0 FFMA R0, R13, R0, R13 ;  /* 0x000000000d000223 */ /* 0x000fc8000000000d */
[----:B------:R-:W-:Y:S01]  /*b8f0*/  @P0 FFMA R3, R0, 1.84467440737095516160e+19, RZ ;  /* 0x5f80000000030823 */ /* 0x000fe200000000ff */
[----:B------:R-:W-:Y:S06]  /*b900*/  BRA `(.L_x_114) ;  /* 0x0000000000887947 */ /* 0x000fec0003800000 */
.L_x_113:
[----:B------:R-:W-:-:S05]  /*b910*/  VIADD R19, R18, 0xffffff03 ;  /* 0xffffff0312137836 */ /* 0x000fca0000000000 */
[----:B------:R-:W-:-:S13]  /*b920*/  ISETP.GT.U32.AND P0, PT, R19, 0x1, PT ;  /* 0x000000011300780c */ /* 0x000fda0003f04070 */
[----:B------:R-:W-:Y:S05]  /*b930*/  @P0 BRA `(.L_x_115) ;  /* 0x0000000000780947 */ /* 0x000fea0003800000 */
[----:B------:R-:W-:Y:S01]  /*b940*/  LOP3.LUT R0, R2, 0x7fffff, RZ, 0xc0, !PT ;  /* 0x007fffff02007812 */ /* 0x000fe200078ec0ff */
[----:B------:R-:W-:-:S03]  /*b950*/  IMAD.MOV.U32 R14, RZ, RZ, 0x3 ;  /* 0x00000003ff0e7424 */ /* 0x000fc600078e00ff */
[----:B------:R-:W-:Y:S02]  /*b960*/  LOP3.LUT R0, R0, 0x3f800000, RZ, 0xfc, !PT ;  /* 0x3f80000000007812 */ /* 0x000fe400078efcff */
[----:B------:R-:W-:Y:S02]  /*b970*/  SHF.L.U32 R14, R14, R19, RZ ;  /* 0x000000130e0e7219 */ /* 0x000fe400000006ff */
[----:B------:R-:W1:Y:S02]  /*b980*/  MUFU.RCP R3, R0 ;  /* 0x0000000000037308 */ /* 0x000e640000001000 */
[----:B-1----:R-:W-:-:S04]  /*b990*/  FFMA R10, R0, R3, -1 ;  /* 0xbf800000000a7423 */ /* 0x002fc80000000003 */
[----:B------:R-:W-:-:S04]  /*b9a0*/  FADD.FTZ R10, -R10, -RZ ;  /* 0x800000ff0a0a7221 */ /* 0x000fc80000010100 */
[CCC-:B------:R-:W-:Y:S01]  /*b9b0*/  FFMA.RM R12, R3.reuse, R10.reuse, R3.reuse ;  /* 0x0000000a030c7223 */ /* 0x1c0fe20000004003 */
[----:B------:R-:W-:-:S04]  /*b9c0*/  FFMA.RP R13, R3, R10, R3 ;  /* 0x0000000a030d7223 */ /* 0x000fc80000008003 */
[C---:B------:R-:W-:Y:S02]  /*b9d0*/  LOP3.LUT R3, R12.reuse, 0x7fffff, RZ, 0xc0, !PT ;  /* 0x007fffff0c037812 */ /* 0x040fe400078ec0ff */
[----:B------:R-:W-:Y:S02]  /*b9e0*/  FSETP.NEU.FTZ.AND P0, PT, R12, R13, PT ;  /* 0x0000000d0c00720b */ /* 0x000fe40003f1d000 */
[----:B------:R-:W-:Y:S02]  /*b9f0*/  LOP3.LUT R3, R3, 0x800000, RZ, 0xfc, !PT ;  /* 0x0080000003037812 */ /* 0x000fe400078efcff */
[----:B------:R-:W-:Y:S02]  /*ba00*/  SEL R10, RZ, 0xffffffff, !P0 ;  /* 0xffffffffff0a7807 */ /* 0x000fe40004000000 */
[----:B------:R-:W-:Y:S02]  /*ba10*/  LOP3.LUT R14, R14, R3, RZ, 0xc0, !PT ;  /* 0x000000030e0e7212 */ /* 0x000fe400078ec0ff */
[----:B------:R-:W-:-:S02]  /*ba20*/  IADD3 R10, -R10, RZ, RZ ;  /* 0x000000ff0a0a7210 */ /* 0x000fc40007ffe1ff */
[-C--:B------:R-:W-:Y:S02]  /*ba30*/  SHF.R.U32.HI R14, RZ, R19.reuse, R14 ;  /* 0x00000013ff0e7219 */ /* 0x080fe4000001160e */
[----:B------:R-:W-:Y:S02]  /*ba40*/  LOP3.LUT P1, RZ, R10, R19, R3, 0xf8, !PT ;  /* 0x000000130aff7212 */ /* 0x000fe4000782f803 */
[C---:B------:R-:W-:Y:S02]  /*ba50*/  LOP3.LUT P0, RZ, R14.reuse, 0x1, RZ, 0xc0, !PT ;  /* 0x000000010eff7812 */ /* 0x040fe4000780c0ff */
[----:B------:R-:W-:-:S04]  /*ba60*/  LOP3.LUT P2, RZ, R14, 0x2, RZ, 0xc0, !PT ;  /* 0x000000020eff7812 */ /* 0x000fc8000784c0ff */
[----:B------:R-:W-:Y:S02]  /*ba70*/  PLOP3.LUT P0, PT, P0, P1, P2, 0xe0, 0x0 ;  /* 0x000000000000781c */ /* 0x000fe40000703c20 */
[----:B------:R-:W-:Y:S02]  /*ba80*/  LOP3.LUT P1, RZ, R2, 0x7fffff, RZ, 0xc0, !PT ;  /* 0x007fffff02ff7812 */ /* 0x000fe4000782c0ff */
[----:B------:R-:W-:-:S05]  /*ba90*/  SEL R0, RZ, 0x1, !P0 ;  /* 0x00000001ff007807 */ /* 0x000fca0004000000 */
[----:B------:R-:W-:-:S05]  /*baa0*/  IMAD.MOV R0, RZ, RZ, -R0 ;  /* 0x000000ffff007224 */ /* 0x000fca00078e0a00 */
[----:B------:R-:W-:Y:S01]  /*bab0*/  ISETP.GE.AND P0, PT, R0, RZ, PT ;  /* 0x000000ff0000720c */ /* 0x000fe20003f06270 */
[----:B------:R-:W-:-:S05]  /*bac0*/  VIADD R0, R18, 0xffffff04 ;  /* 0xffffff0412007836 */ /* 0x000fca0000000000 */
[----:B------:R-:W-:-:S07]  /*bad0*/  SHF.R.U32.HI R3, RZ, R0, R3 ;  /* 0x00000000ff037219 */ /* 0x000fce0000011603 */
[----:B------:R-:W-:-:S05]  /*bae0*/  @!P0 IADD3 R3, R3, 0x1, RZ ;  /* 0x0000000103038810 */ /* 0x000fca0007ffe0ff */
[----:B------:R-:W-:-:S05]  /*baf0*/  @!P1 IMAD.SHL.U32 R3, R3, 0x2, RZ ;  /* 0x0000000203039824 */ /* 0x000fca00078e00ff */
[----:B------:R-:W-:Y:S01]  /*bb00*/  LOP3.LUT R3, R3, 0x80000000, R2, 0xf8, !PT ;  /* 0x8000000003037812 */ /* 0x000fe200078ef802 */
[----:B------:R-:W-:Y:S06]  /*bb10*/  BRA `(.L_x_114) ;  /* 0x0000000000047947 */ /* 0x000fec0003800000 */
.L_x_115:
[----:B------:R1:W2:Y:S02]  /*bb20*/  MUFU.RCP R3, R2 ;  /* 0x0000000200037308 */ /* 0x0002a40000001000 */
.L_x_114:
[----:B------:R-:W-:Y:S05]  /*bb30*/  BSYNC B2 ;  /* 0x0000000000027941 */ /* 0x000fea0003800000 */
.L_x_112:
[----:B--2---:R-:W-:Y:S01]  /*bb40*/  IMAD.MOV.U32 R0, RZ, RZ, R3 ;  /* 0x000000ffff007224 */ /* 0x004fe200078e0003 */
[----:B-1----:R-:W-:Y:S01]  /*bb50*/  MOV R2, R15 ;  /* 0x0000000f00027202 */ /* 0x002fe20000000f00 */
[----:B------:R-:W-:-:S04]  /*bb60*/  IMAD.MOV.U32 R3, RZ, RZ, 0x0 ;  /* 0x00000000ff037424 */ /* 0x000fc800078e00ff */
[----:B------:R-:W-:Y:S05]  /*bb70*/  RET.REL.NODEC R2 `(_ZN7cutlass13device_kernelINS_4fmha6kernel28FmhaKernelTmaWarpSpecializedINS1_10collective30FmhaMainloopTmaWarpSpecializedINS_10bfloat16_tEffN4cute5tupleIJNS7_1CILi128EEESA_NS9_ILi16EEEEEENS8_IJiNS9_ILi1EEENS8_IJiiEEEEEESF_SF_NS4_12CausalFusionEJEEENS4_15FmhaFwdEpilogueIS6_fNS8_IJNS9_ILi64EEESB_SA_EEEEENS2_23IndividualTileSchedulerEJEEEEEvNT_6ParamsE) ;  /* 0xffffff4402207950 */ /* 0x000fea0003c3ffff */
.L_x_116:
[----:B------:R-:W-:-:S00]  /*bb80*/  BRA `(.L_x_116) ;  /* 0xfffffffc00fc7947 */ /* 0x000fc0000383ffff */
[----:B------:R-:W-:-:S00]  /*bb90*/  NOP ;  /* 0x0000000000007918 */ /* 0x000fc00000000000 */
        /* <DEDUP_REMOVED lines=14> */
.L_x_117:


//--------------------- .nv.global.init           --------------------------
	.section	.nv.global.init,"aw",@progbits
.nv.global.init:
	.type		$str$24,@object
	.size		$str$24,($str$25 - $str$24)
$str$24:
        /*0000*/ 	.byte	0x28, 0x61, 0x64, 0x64, 0x72, 0x65, 0x73, 0x73, 0x20, 0x26, 0x20, 0x6d, 0x61, 0x73, 0x6b, 0x29
        /*0010*/ 	.byte	0x20, 0x3d, 0x3d, 0x20, 0x30, 0x00
	.type		$str$25,@object
	.size		$str$25,(__unnamed_1 - $str$25)
$str$25:
        /*0016*/ 	.byte	0x2f, 0x74, 0x6d, 0x70, 0x2f, 0x63, 0x75, 0x74, 0x6c, 0x61, 0x73, 0x73, 0x5f, 0x73, 0x77, 0x65
        /*0026*/ 	.byte	0x65, 0x70, 0x5f, 0x73, 0x72, 0x63, 0x2f, 0x69, 0x6e, 0x63, 0x6c, 0x75, 0x64, 0x65, 0x2f, 0x63
        /*0036*/ 	.byte	0x75, 0x74, 0x65, 0x2f, 0x70, 0x6f, 0x69, 0x6e, 0x74, 0x65, 0x72, 0x5f, 0x66, 0x6c, 0x61, 0x67
        /*0046*/ 	.byte	0x67, 0x65, 0x64, 0x2e, 0x68, 0x70, 0x70, 0x00
	.type		__unnamed_1,@object
	.size		__unnamed_1,(.L_0 - __unnamed_1)
__unnamed_1:
        /*004e*/ 	.byte	0x61, 0x75, 0x74, 0x6f, 0x20, 0x63, 0x75, 0x74, 0x65, 0x3a, 0x3a, 0x61, 0x73, 0x5f, 0x70, 0x6f
        /* <DEDUP_REMOVED lines=27> */
        /*020e*/ 	.byte	0x30, 0x3e, 0x3e, 0x3e, 0x3e, 0x3e, 0x5d, 0x00
.L_0:


//--------------------- .nv.shared._ZN7cutlass13device_kernelINS_4fmha6kernel28FmhaKernelTmaWarpSpecializedINS1_10collective30FmhaMainloopTmaWarpSpecializedINS_10bfloat16_tEffN4cute5tupleIJNS7_1CILi128EEESA_NS9_ILi16EEEEEENS8_IJiNS9_ILi1EEENS8_IJiiEEEEEESF_SF_NS4_12CausalFusionEJEEENS4_15FmhaFwdEpilogueIS6_fNS8_IJNS9_ILi64EEESB_SA_EEEEENS2_23IndividualTileSchedulerEJEEEEEvNT_6ParamsE --------------------------
	.section	.nv.shared._ZN7cutlass13device_kernelINS_4fmha6kernel28FmhaKernelTmaWarpSpecializedINS1_10collective30FmhaMainloopTmaWarpSpecializedINS_10bfloat16_tEffN4cute5tupleIJNS7_1CILi128EEESA_NS9_ILi16EEEEEENS8_IJiNS9_ILi1EEENS8_IJiiEEEEEESF_SF_NS4_12CausalFusionEJEEENS4_15FmhaFwdEpilogueIS6_fNS8_IJNS9_ILi64EEESB_SA_EEEEENS2_23IndividualTileSchedulerEJEEEEEvNT_6ParamsE,"aw",@nobits
	.sectionflags	@""
	.align	16
	.zero		1024


//--------------------- .nv.shared.reserved.0     --------------------------
	.section	.nv.shared.reserved.0,"aw",@nobits
	.weak		__nv_reservedSMEM_offset_0_alias
	.size		__nv_reservedSMEM_offset_0_alias, 0, 0
	.other		__nv_reservedSMEM_offset_0_alias,@"STO_CUDA_RESERVED_SHARED STV_DEFAULT"
__nv_reservedSMEM_offset_0_alias:
	.zero		0


//--------------------- .nv.global                --------------------------
	.section	.nv.global,"aw",@nobits
.nv.global:
	.type		_ZN39_INTERNAL_174d92fd_4_k_cu_bcac54b1_28854cute1_E,@object
	.size		_ZN39_INTERNAL_174d92fd_4_k_cu_bcac54b1_28854cute1_E,(_ZN39_INTERNAL_174d92fd_4_k_cu_bcac54b1_28854cuda3std3__45__cpo6cbeginE - _ZN39_INTERNAL_174d92fd_4_k_cu_bcac54b1_28854cute1_E)
_ZN39_INTERNAL_174d92fd_4_k_cu_bcac54b1_28854cute1_E:
	.zero		1
	.type		_ZN39_INTERNAL_174d92fd_4_k_cu_bcac54b1_28854cuda3std3__45__cpo6cbeginE,@object
	.size		_ZN39_INTERNAL_174d92fd_4_k_cu_bcac54b1_28854cuda3std3__45__cpo6cbeginE,(_ZN39_INTERNAL_174d92fd_4_k_cu_bcac54b1_28854cuda3std3__48in_placeE - _ZN39_INTERNAL_174d92fd_4_k_cu_bcac54b1_28854cuda3std3__45__cpo6cbeginE)
_ZN39_INTERNAL_174d92fd_4_k_cu_bcac54b1_28854cuda3std3__45__cpo6cbeginE:
	.zero		1
	.type		_ZN39_INTERNAL_174d92fd_4_k_cu_bcac54b1_28854cuda3std3__48in_placeE,@object
	.size		_ZN39_INTERNAL_174d92fd_4_k_cu_bcac54b1_28854cuda3std3__48in_placeE,(_ZN39_INTERNAL_174d92fd_4_k_cu_bcac54b1_28854cuda3std6ranges3__45__cpo9iter_moveE - _ZN39_INTERNAL_174d92fd_4_k_cu_bcac54b1_28854cuda3std3__48in_placeE)
_ZN39_INTERNAL_174d92fd_4_k_cu_bcac54b1_28854cuda3std3__48in_placeE:
	.zero		1
	.type		_ZN39_INTERNAL_174d92fd_4_k_cu_bcac54b1_28854cuda3std6ranges3__45__cpo9iter_moveE,@object
	.size		_ZN39_INTERNAL_174d92fd_4_k_cu_bcac54b1_28854cuda3std6ranges3__45__cpo9iter_moveE,(_ZN39_INTERNAL_174d92fd_4_k_cu_bcac54b1_28854cuda3std3__45__cpo5beginE - _ZN39_INTERNAL_174d92fd_4_k_cu_bcac54b1_28854cuda3std6ranges3__45__cpo9iter_moveE)
_ZN39_INTERNAL_174d92fd_4_k_cu_bcac54b1_28854cuda3std6ranges3__45__cpo9iter_moveE:
	.zero		1
	.type		_ZN39_INTERNAL_174d92fd_4_k_cu_bcac54b1_28854cuda3std3__45__cpo5beginE,@object
	.size		_ZN39_INTERNAL_174d92fd_4_k_cu_bcac54b1_28854cuda3std3__45__cpo5beginE,(_ZN39_INTERNAL_174d92fd_4_k_cu_bcac54b1_28854cuda3std3__441_GLOBAL__N__174d92fd_4_k_cu_bcac54b1_28856ignoreE - _ZN39_INTERNAL_174d92fd_4_k_cu_bcac54b1_28854cuda3std3__45__cpo5beginE)
_ZN39_INTERNAL_174d92fd_4_k_cu_bcac54b1_28854cuda3std3__45__cpo5beginE:
	.zero		1
	.type		_ZN39_INTERNAL_174d92fd_4_k_cu_bcac54b1_28854cuda3std3__441_GLOBAL__N__174d92fd_4_k_cu_bcac54b1_28856ignoreE,@object
	.size		_ZN39_INTERNAL_174d92fd_4_k_cu_bcac54b1_28854cuda3std3__441_GLOBAL__N__174d92fd_4_k_cu_bcac54b1_28856ignoreE,(_ZN39_INTERNAL_174d92fd_4_k_cu_bcac54b1_28854cute7productE - _ZN39_INTERNAL_174d92fd_4_k_cu_bcac54b1_28854cuda3std3__441_GLOBAL__N__174d92fd_4_k_cu_bcac54b1_28856ignoreE)
_ZN39_INTERNAL_174d92fd_4_k_cu_bcac54b1_28854cuda3std3__441_GLOBAL__N__174d92fd_4_k_cu_bcac54b1_28856ignoreE:
	.zero		1
	.type		_ZN39_INTERNAL_174d92fd_4_k_cu_bcac54b1_28854cute7productE,@object
	.size		_ZN39_INTERNAL_174d92fd_4_k_cu_bcac54b1_28854cute7productE,(_ZN39_INTERNAL_174d92fd_4_k_cu_bcac54b1_28854cuda3std3__45__cpo3endE - _ZN39_INTERNAL_174d92fd_4_k_cu_bcac54b1_28854cute7productE)
_ZN39_INTERNAL_174d92fd_4_k_cu_bcac54b1_28854cute7productE:
	.zero		1
	.type		_ZN39_INTERNAL_174d92fd_4_k_cu_bcac54b1_28854cuda3std3__45__cpo3endE,@object
	.size		_ZN39_INTERNAL_174d92fd_4_k_cu_bcac54b1_28854cuda3std3__45__cpo3endE,(_ZN39_INTERNAL_174d92fd_4_k_cu_bcac54b1_28854cuda3std3__419piecewise_constructE - _ZN39_INTERNAL_174d92fd_4_k_cu_bcac54b1_28854cuda3std3__45__cpo3endE)
_ZN39_INTERNAL_174d92fd_4_k_cu_bcac54b1_28854cuda3std3__45__cpo3endE:
	.zero		1
	.type		_ZN39_INTERNAL_174d92fd_4_k_cu_bcac54b1_28854cuda3std3__419piecewise_constructE,@object
	.size		_ZN39_INTERNAL_174d92fd_4_k_cu_bcac54b1_28854cuda3std3__419piecewise_constructE,(_ZN39_INTERNAL_174d92fd_4_k_cu_bcac54b1_28854cuda3std3__45__cpo4cendE - _ZN39_INTERNAL_174d92fd_4_k_cu_bcac54b1_28854cuda3std3__419piecewise_constructE)
_ZN39_INTERNAL_174d92fd_4_k_cu_bcac54b1_28854cuda3std3__419piecewise_constructE:
	.zero		1
	.type		_ZN39_INTERNAL_174d92fd_4_k_cu_bcac54b1_28854cuda3std3__45__cpo4cendE,@object
	.size		_ZN39_INTERNAL_174d92fd_4_k_cu_bcac54b1_28854cuda3std3__45__cpo4cendE,(_ZN39_INTERNAL_174d92fd_4_k_cu_bcac54b1_28854cuda3std6ranges3__45__cpo4swapE - _ZN39_INTERNAL_174d92fd_4_k_cu_bcac54b1_28854cuda3std3__45__cpo4cendE)
_ZN39_INTERNAL_174d92fd_4_k_cu_bcac54b1_28854cuda3std3__45__cpo4cendE:
	.zero		1
	.type		_ZN39_INTERNAL_174d92fd_4_k_cu_bcac54b1_28854cuda3std6ranges3__45__cpo4swapE,@object
	.size		_ZN39_INTERNAL_174d92fd_4_k_cu_bcac54b1_28854cuda3std6ranges3__45__cpo4swapE,(.L_8 - _ZN39_INTERNAL_174d92fd_4_k_cu_bcac54b1_28854cuda3std6ranges3__45__cpo4swapE)
_ZN39_INTERNAL_174d92fd_4_k_cu_bcac54b1_28854cuda3std6ranges3__45__cpo4swapE:
	.zero		1
.L_8:


//--------------------- .nv.constant0._ZN7cutlass13device_kernelINS_4fmha6kernel28FmhaKernelTmaWarpSpecializedINS1_10collective30FmhaMainloopTmaWarpSpecializedINS_10bfloat16_tEffN4cute5tupleIJNS7_1CILi128EEESA_NS9_ILi16EEEEEENS8_IJiNS9_ILi1EEENS8_IJiiEEEEEESF_SF_NS4_12CausalFusionEJEEENS4_15FmhaFwdEpilogueIS6_fNS8_IJNS9_ILi64EEESB_SA_EEEEENS2_23IndividualTileSchedulerEJEEEEEvNT_6ParamsE --------------------------
	.section	.nv.constant0._ZN7cutlass13device_kernelINS_4fmha6kernel28FmhaKernelTmaWarpSpecializedINS1_10collective30FmhaMainloopTmaWarpSpecializedINS_10bfloat16_tEffN4cute5tupleIJNS7_1CILi128EEESA_NS9_ILi16EEEEEENS8_IJiNS9_ILi1EEENS8_IJiiEEEEEESF_SF_NS4_12CausalFusionEJEEENS4_15FmhaFwdEpilogueIS6_fNS8_IJNS9_ILi64EEESB_SA_EEEEENS2_23IndividualTileSchedulerEJEEEEEvNT_6ParamsE,"a",@progbits
	.sectionflags	@""
	.align	4
.nv.constant0._ZN7cutlass13device_kernelINS_4fmha6kernel28FmhaKernelTmaWarpSpecializedINS1_10collective30FmhaMainloopTmaWarpSpecializedINS_10bfloat16_tEffN4cute5tupleIJNS7_1CILi128EEESA_NS9_ILi16EEEEEENS8_IJiNS9_ILi1EEENS8_IJiiEEEEEESF_SF_NS4_12CausalFusionEJEEENS4_15FmhaFwdEpilogueIS6_fNS8_IJNS9_ILi64EEESB_SA_EEEEENS2_23IndividualTileSchedulerEJEEEEEvNT_6ParamsE:
	.zero		2688


//--------------------- SYMBOLS --------------------------

	.type		.nv.reservedSmem.offset0,@object
	.size		.nv.reservedSmem.offset0,0x4
	.type		__assertfail,@function
